	.target	sm_90a

	.elftype	@"ET_EXEC"


//--------------------- .note.nv.tkinfo           --------------------------
	.section	.note.nv.tkinfo,"",@"SHT_NOTE"
	.sectionflags	@"SHF_NOTE_NV_TKINFO"
	.tkinfo
        /*0018*/ 	.word	0x00000002
        /*0030*/ 	.string	""
        /*0030*/ 	.string	"ptxas"
        /*0030*/ 	.string	"Cuda compilation tools, release 13.0, V13.0.88"
        /*0030*/ 	.string	"Build cuda_13.0.r13.0/compiler.36424714_0"
        /*0030*/ 	.string	"-v  -suppress-debug-info  -lineinfo  -arch sm_90a "



//--------------------- .note.nv.cuinfo           --------------------------
	.section	.note.nv.cuinfo,"",@"SHT_NOTE"
	.sectionflags	@"SHF_NOTE_NV_CUINFO"
        /*0018*/ 	.short	0x0002
        /*001a*/ 	.short	0x005a
        /*001c*/ 	.short	0x0082
	.zero		2


//--------------------- .nv.info                  --------------------------
	.section	.nv.info,"",@"SHT_CUDA_INFO"
	.align	4


	//----- nvinfo : EIATTR_REGCOUNT
	.align		4
        /*0000*/ 	.byte	0x04, 0x2f
        /*0002*/ 	.short	(.L_1 - .L_0)
	.align		4
.L_0:
        /*0004*/ 	.word	index@(gluon_wgmma)
        /*0008*/ 	.word	0x0000009a


	//----- nvinfo : EIATTR_FRAME_SIZE
	.align		4
.L_1:
        /*000c*/ 	.byte	0x04, 0x11
        /*000e*/ 	.short	(.L_3 - .L_2)
	.align		4
.L_2:
        /*0010*/ 	.word	index@(gluon_wgmma)
        /*0014*/ 	.word	0x00000000


	//----- nvinfo : EIATTR_MIN_STACK_SIZE
	.align		4
.L_3:
        /*0018*/ 	.byte	0x04, 0x12
        /*001a*/ 	.short	(.L_5 - .L_4)
	.align		4
.L_4:
        /*001c*/ 	.word	index@(gluon_wgmma)
        /*0020*/ 	.word	0x00000000
.L_5:


//--------------------- .nv.compat                --------------------------
	.section	.nv.compat,"",@"SHT_CUDA_COMPAT_INFO"
	.align	4
        /*0000*/ 	.byte	0x02, 0x09, 0x01, 0x00, 0x02, 0x02, 0x04, 0x00, 0x02, 0x05, 0x05, 0x00, 0x03, 0x07, 0x01, 0x01
        /*0010*/ 	.byte	0x02, 0x03, 0x03, 0x00, 0x02, 0x06, 0x01, 0x00, 0x04, 0x0b, 0x08, 0x00, 0x00, 0x00, 0x00, 0x00
        /*0020*/ 	.byte	0x00, 0x00, 0x00, 0x00


//--------------------- .nv.info.gluon_wgmma      --------------------------
	.section	.nv.info.gluon_wgmma,"",@"SHT_CUDA_INFO"
	.sectionflags	@""
	.align	4


	//----- nvinfo : EIATTR_CUDA_API_VERSION
	.align		4
        /*0000*/ 	.byte	0x04, 0x37
        /*0002*/ 	.short	(.L_7 - .L_6)
.L_6:
        /*0004*/ 	.word	0x00000082


	//----- nvinfo : EIATTR_KPARAM_INFO
	.align		4
.L_7:
        /*0008*/ 	.byte	0x04, 0x17
        /*000a*/ 	.short	(.L_9 - .L_8)
.L_8:
        /*000c*/ 	.word	0x00000000
        /*0010*/ 	.short	0x000a
        /*0012*/ 	.short	0x0048
        /*0014*/ 	.byte	0x00, 0xf4, 0x21, 0x00


	//----- nvinfo : EIATTR_KPARAM_INFO
	.align		4
.L_9:
        /*0018*/ 	.byte	0x04, 0x17
        /*001a*/ 	.short	(.L_11 - .L_10)
.L_10:
        /*001c*/ 	.word	0x00000000
        /*0020*/ 	.short	0x0009
        /*0022*/ 	.short	0x0040
        /*0024*/ 	.byte	0x00, 0xf4, 0x21, 0x00


	//----- nvinfo : EIATTR_KPARAM_INFO
	.align		4
.L_11:
        /*0028*/ 	.byte	0x04, 0x17
        /*002a*/ 	.short	(.L_13 - .L_12)
.L_12:
        /*002c*/ 	.word	0x00000000
        /*0030*/ 	.short	0x0008
        /*0032*/ 	.short	0x0038
        /*0034*/ 	.byte	0x00, 0xf0, 0x21, 0x00


	//----- nvinfo : EIATTR_KPARAM_INFO
	.align		4
.L_13:
        /*0038*/ 	.byte	0x04, 0x17
        /*003a*/ 	.short	(.L_15 - .L_14)
.L_14:
        /*003c*/ 	.word	0x00000000
        /*0040*/ 	.short	0x0007
        /*0042*/ 	.short	0x0030
        /*0044*/ 	.byte	0x00, 0xf0, 0x21, 0x00


	//----- nvinfo : EIATTR_KPARAM_INFO
	.align		4
.L_15:
        /*0048*/ 	.byte	0x04, 0x17
        /*004a*/ 	.short	(.L_17 - .L_16)
.L_16:
        /*004c*/ 	.word	0x00000000
        /*0050*/ 	.short	0x0006
        /*0052*/ 	.short	0x0028
        /*0054*/ 	.byte	0x00, 0xf0, 0x21, 0x00


	//----- nvinfo : EIATTR_KPARAM_INFO
	.align		4
.L_17:
        /*0058*/ 	.byte	0x04, 0x17
        /*005a*/ 	.short	(.L_19 - .L_18)
.L_18:
        /*005c*/ 	.word	0x00000000
        /*0060*/ 	.short	0x0005
        /*0062*/ 	.short	0x0020
        /*0064*/ 	.byte	0x00, 0xf0, 0x11, 0x00


	//----- nvinfo : EIATTR_KPARAM_INFO
	.align		4
.L_19:
        /*0068*/ 	.byte	0x04, 0x17
        /*006a*/ 	.short	(.L_21 - .L_20)
.L_20:
        /*006c*/ 	.word	0x00000000
        /*0070*/ 	.short	0x0004
        /*0072*/ 	.short	0x001c
        /*0074*/ 	.byte	0x00, 0xf0, 0x11, 0x00


	//----- nvinfo : EIATTR_KPARAM_INFO
	.align		4
.L_21:
        /*0078*/ 	.byte	0x04, 0x17
        /*007a*/ 	.short	(.L_23 - .L_22)
.L_22:
        /*007c*/ 	.word	0x00000000
        /*0080*/ 	.short	0x0003
        /*0082*/ 	.short	0x0018
        /*0084*/ 	.byte	0x00, 0xf0, 0x11, 0x00


	//----- nvinfo : EIATTR_KPARAM_INFO
	.align		4
.L_23:
        /*0088*/ 	.byte	0x04, 0x17
        /*008a*/ 	.short	(.L_25 - .L_24)
.L_24:
        /*008c*/ 	.word	0x00000000
        /*0090*/ 	.short	0x0002
        /*0092*/ 	.short	0x0010
        /*0094*/ 	.byte	0x00, 0xf4, 0x21, 0x00


	//----- nvinfo : EIATTR_KPARAM_INFO
	.align		4
.L_25:
        /*0098*/ 	.byte	0x04, 0x17
        /*009a*/ 	.short	(.L_27 - .L_26)
.L_26:
        /*009c*/ 	.word	0x00000000
        /*00a0*/ 	.short	0x0001
        /*00a2*/ 	.short	0x0008
        /*00a4*/ 	.byte	0x00, 0xf4, 0x21, 0x00


	//----- nvinfo : EIATTR_KPARAM_INFO
	.align		4
.L_27:
        /*00a8*/ 	.byte	0x04, 0x17
        /*00aa*/ 	.short	(.L_29 - .L_28)
.L_28:
        /*00ac*/ 	.word	0x00000000
        /*00b0*/ 	.short	0x0000
        /*00b2*/ 	.short	0x0000
        /*00b4*/ 	.byte	0x00, 0xf4, 0x21, 0x00


	//----- nvinfo : EIATTR_SPARSE_MMA_MASK
	.align		4
.L_29:
        /*00b8*/ 	.byte	0x03, 0x50
        /*00ba*/ 	.short	0x0000


	//----- nvinfo : EIATTR_MAXREG_COUNT
	.align		4
        /*00bc*/ 	.byte	0x03, 0x1b
        /*00be*/ 	.short	0x00ff


	//----- nvinfo : EIATTR_NUM_BARRIERS
	.align		4
        /*00c0*/ 	.byte	0x02, 0x4c
        /*00c2*/ 	.byte	0x01
	.zero		1


	//----- nvinfo : EIATTR_MERCURY_ISA_VERSION
	.align		4
        /*00c4*/ 	.byte	0x03, 0x5f
        /*00c6*/ 	.short	0x0101


	//----- nvinfo : EIATTR_INT_WARP_WIDE_INSTR_OFFSETS
	.align		4
        /*00c8*/ 	.byte	0x04, 0x31
        /*00ca*/ 	.short	(.L_31 - .L_30)


	//   ....[0]....
.L_30:
        /*00cc*/ 	.word	0x00001300


	//   ....[1]....
        /*00d0*/ 	.word	0x00001320


	//   ....[2]....
        /*00d4*/ 	.word	0x000013d0


	//   ....[3]....
        /*00d8*/ 	.word	0x00001cc0


	//   ....[4]....
        /*00dc*/ 	.word	0x00001cd0


	//   ....[5]....
        /*00e0*/ 	.word	0x00001d70


	//   ....[6]....
        /*00e4*/ 	.word	0x00001d80


	//   ....[7]....
        /*00e8*/ 	.word	0x000026f0


	//   ....[8]....
        /*00ec*/ 	.word	0x00002700


	//----- nvinfo : EIATTR_COOP_GROUP_MASK_REGIDS
	.align		4
.L_31:
        /*00f0*/ 	.byte	0x04, 0x29
        /*00f2*/ 	.short	(.L_33 - .L_32)


	//   ....[0]....
.L_32:
        /*00f4*/ 	.word	0xffffffff


	//   ....[1]....
        /*00f8*/ 	.word	0xffffffff


	//   ....[2]....
        /*00fc*/ 	.word	0xffffffff


	//----- nvinfo : EIATTR_COOP_GROUP_INSTR_OFFSETS
	.align		4
.L_33:
        /*0100*/ 	.byte	0x04, 0x28
        /*0102*/ 	.short	(.L_35 - .L_34)


	//   ....[0]....
.L_34:
        /*0104*/ 	.word	0x00000150


	//   ....[1]....
        /*0108*/ 	.word	0x00000720


	//   ....[2]....
        /*010c*/ 	.word	0x00000cd0


	//----- nvinfo : EIATTR_MBARRIER_INSTR_OFFSETS
	.align		4
.L_35:
        /*0110*/ 	.byte	0x04, 0x39
        /*0112*/ 	.short	(.L_37 - .L_36)


	//   ....[0]....
.L_36:
        /*0114*/ 	.word	0x00001470
        /*0118*/ 	.word	0x000000ff
        /*011c*/ 	.word	0x0000c000
        /*0120*/ 	.short	0x0100
        /*0122*/ 	.byte	0x05
	.zero		1


	//   ....[1]....
        /*0124*/ 	.word	0x00001600
        /*0128*/ 	.word	0x000000ff
        /*012c*/ 	.word	0x0000c008
        /*0130*/ 	.short	0x0100
        /*0132*/ 	.byte	0x05
	.zero		1


	//   ....[2]....
        /*0134*/ 	.word	0x00001ea0
        /*0138*/ 	.word	0x000000ff
        /*013c*/ 	.word	0x0000c000
        /*0140*/ 	.short	0x010a
        /*0142*/ 	.byte	0x1f
	.zero		1


	//   ....[3]....
        /*0144*/ 	.word	0x00002180
        /*0148*/ 	.word	0x000000ff
        /*014c*/ 	.word	0x0000c000
        /*0150*/ 	.short	0x0108
        /*0152*/ 	.byte	0x05
	.zero		1


	//   ....[4]....
        /*0154*/ 	.word	0x00002280
        /*0158*/ 	.word	0x000000ff
        /*015c*/ 	.word	0x0000c008
        /*0160*/ 	.short	0x0108
        /*0162*/ 	.byte	0x05
	.zero		1


	//   ....[5]....
        /*0164*/ 	.word	0x00002790
        /*0168*/ 	.word	0x000000ff
        /*016c*/ 	.word	0x0000c000
        /*0170*/ 	.short	0x010a
        /*0172*/ 	.byte	0x1f
	.zero		1


	//----- nvinfo : EIATTR_NUM_MBARRIERS
	.align		4
.L_37:
        /*0174*/ 	.byte	0x03, 0x38
        /*0176*/ 	.short	0x0002


	//----- nvinfo : EIATTR_EXIT_INSTR_OFFSETS
	.align		4
        /*0178*/ 	.byte	0x04, 0x1c
        /*017a*/ 	.short	(.L_39 - .L_38)


	//   ....[0]....
.L_38:
        /*017c*/ 	.word	0x00002780


	//----- nvinfo : EIATTR_REQNTID
	.align		4
.L_39:
        /*0180*/ 	.byte	0x04, 0x10
        /*0182*/ 	.short	(.L_41 - .L_40)
.L_40:
        /*0184*/ 	.word	0x00000100
        /*0188*/ 	.word	0x00000001
        /*018c*/ 	.word	0x00000001


	//----- nvinfo : EIATTR_CRS_STACK_SIZE
	.align		4
.L_41:
        /*0190*/ 	.byte	0x04, 0x1e
        /*0192*/ 	.short	(.L_43 - .L_42)
.L_42:
        /*0194*/ 	.word	0x00000000


	//----- nvinfo : EIATTR_CBANK_PARAM_SIZE
	.align		4
.L_43:
        /*0198*/ 	.byte	0x03, 0x19
        /*019a*/ 	.short	0x0050


	//----- nvinfo : EIATTR_PARAM_CBANK
	.align		4
        /*019c*/ 	.byte	0x04, 0x0a
        /*019e*/ 	.short	(.L_45 - .L_44)
	.align		4
.L_44:
        /*01a0*/ 	.word	index@(.nv.constant0.gluon_wgmma)
        /*01a4*/ 	.short	0x0210
        /*01a6*/ 	.short	0x0050


	//----- nvinfo : EIATTR_SW_WAR
	.align		4
.L_45:
        /*01a8*/ 	.byte	0x04, 0x36
        /*01aa*/ 	.short	(.L_47 - .L_46)
.L_46:
        /*01ac*/ 	.word	0x00000008
.L_47:


//--------------------- .nv.callgraph             --------------------------
	.section	.nv.callgraph,"",@"SHT_CUDA_CALLGRAPH"
	.align	4
	.sectionentsize	8
	.align		4
        /*0000*/ 	.word	0x00000000
	.align		4
        /*0004*/ 	.word	0xffffffff
	.align		4
        /*0008*/ 	.word	0x00000000
	.align		4
        /*000c*/ 	.word	0xfffffffe
	.align		4
        /*0010*/ 	.word	0x00000000
	.align		4
        /*0014*/ 	.word	0xfffffffd
	.align		4
        /*0018*/ 	.word	0x00000000
	.align		4
        /*001c*/ 	.word	0xfffffffc


//--------------------- .text.gluon_wgmma         --------------------------
	.section	.text.gluon_wgmma,"ax",@progbits
	.align	128
        .global         gluon_wgmma
        .type           gluon_wgmma,@function
        .size           gluon_wgmma,(.L_x_52 - gluon_wgmma)
        .other          gluon_wgmma,@"STO_CUDA_ENTRY STV_DEFAULT"
gluon_wgmma:
.text.gluon_wgmma:
[----:B------:R-:W-:Y:S01]  /*0000*/  LDC R1, c[0x0][0x28] ;  /* 0x00000a00ff017b82 */ /* 0x000fe20000000800 */
[----:B------:R-:W1:Y:S07]  /*0010*/  S2R R0, SR_TID.X ;  /* 0x0000000000007919 */ /* 0x000e6e0000002100 */
[----:B------:R-:W2:Y:S01]  /*0020*/  S2UR UR4, SR_CgaCtaId ;  /* 0x00000000000479c3 */ /* 0x000ea20000008800 */
[----:B------:R-:W-:Y:S01]  /*0030*/  UMOV UR5, 0x400 ;  /* 0x0000040000057882 */ /* 0x000fe20000000000 */
[----:B------:R-:W-:Y:S01]  /*0040*/  ULDC UR7, c[0x0][0xc] ;  /* 0x0000030000077ab9 */ /* 0x000fe20000000800 */
[----:B------:R-:W-:Y:S01]  /*0050*/  ULDC.64 UR24, c[0x0][0x250] ;  /* 0x0000940000187ab9 */ /* 0x000fe20000000a00 */
[----:B------:R-:W-:Y:S04]  /*0060*/  BSSY B0, `(.L_x_0) ;  /* 0x000001e000007945 */ /* 0x000fe80003800000 */
[----:B------:R-:W3:Y:S08]  /*0070*/  LDC R4, c[0x0][0x228] ;  /* 0x00008a00ff047b82 */ /* 0x000ef00000000800 */
[----:B------:R-:W4:Y:S08]  /*0080*/  LDC R15, c[0x0][0x230] ;  /* 0x00008c00ff0f7b82 */ /* 0x000f300000000800 */
[----:B------:R-:W-:Y:S01]  /*0090*/  S2UR UR28, SR_CTAID.Y ;  /* 0x00000000001c79c3 */ /* 0x000fe20000002600 */
[----:B--2---:R-:W-:-:S03]  /*00a0*/  ULEA UR5, UR4, UR5, 0x18 ;  /* 0x0000000504057291 */ /* 0x004fc6000f8ec03f */
[----:B------:R-:W-:Y:S01]  /*00b0*/  ULDC UR4, c[0x0][0x10] ;  /* 0x0000040000047ab9 */ /* 0x000fe20000000800 */
[----:B-1----:R-:W-:-:S03]  /*00c0*/  LOP3.LUT R6, R0, 0xff, RZ, 0xc0, !PT ;  /* 0x000000ff00067812 */ /* 0x002fc600078ec0ff */
[----:B------:R-:W1:Y:S01]  /*00d0*/  S2UR UR6, SR_CTAID.Z ;  /* 0x00000000000679c3 */ /* 0x000e620000002700 */
[----:B---3--:R-:W-:Y:S01]  /*00e0*/  VIADD R4, R4, 0xffffffff ;  /* 0xffffffff04047836 */ /* 0x008fe20000000000 */
[C---:B------:R-:W-:Y:S02]  /*00f0*/  ISETP.GE.U32.AND P0, PT, R6.reuse, 0x20, PT ;  /* 0x000000200600780c */ /* 0x040fe40003f06070 */
[C---:B------:R-:W-:Y:S02]  /*0100*/  ISETP.NE.U32.AND P2, PT, R6.reuse, RZ, PT ;  /* 0x000000ff0600720c */ /* 0x040fe40003f45070 */
[----:B------:R-:W-:Y:S02]  /*0110*/  LEA R12, R6, UR5, 0x2 ;  /* 0x00000005060c7c11 */ /* 0x000fe4000f8e10ff */
[----:B------:R-:W2:Y:S01]  /*0120*/  S2UR UR29, SR_CTAID.X ;  /* 0x00000000001d79c3 */ /* 0x000ea20000002500 */
[----:B----4-:R-:W-:-:S06]  /*0130*/  VIADD R14, R15, 0xffffffff ;  /* 0xffffffff0f0e7836 */ /* 0x010fcc0000000000 */
[----:B------:R3:W-:Y:S01]  /*0140*/  @!P0 STS [R12], RZ ;  /* 0x000000ff0c008388 */ /* 0x0007e20000000800 */
[----:B------:R-:W-:-:S03]  /*0150*/  NOP ;  /* 0x0000000000007918 */ /* 0x000fc60000000000 */
[----:B------:R3:W-:Y:S01]  /*0160*/  @!P2 STS [UR5+0x24], R4 ;  /* 0x00002404ff00a988 */ /* 0x0007e20008000805 */
[----:B-1----:R-:W-:-:S03]  /*0170*/  UIMAD UR4, UR6, UR4, UR28 ;  /* 0x00000004060472a4 */ /* 0x002fc6000f8e021c */
[----:B------:R3:W-:Y:S01]  /*0180*/  @!P2 STS [UR5+0x20], R14 ;  /* 0x0000200eff00a988 */ /* 0x0007e20008000805 */
[----:B--2---:R-:W-:-:S04]  /*0190*/  UIMAD UR4, UR4, UR7, UR29 ;  /* 0x00000007040472a4 */ /* 0x004fc8000f8e021d */
[----:B------:R-:W-:-:S04]  /*01a0*/  UIMAD UR4, UR4, 0x180, URZ ;  /* 0x00000180040478a4 */ /* 0x000fc8000f8e023f */
[----:B------:R-:W-:-:S04]  /*01b0*/  UIADD3 UR20, UP0, UR4, UR24, URZ ;  /* 0x0000001804147290 */ /* 0x000fc8000ff1e03f */
[----:B------:R-:W-:Y:S01]  /*01c0*/  ULEA.HI.X.SX32 UR21, UR4, UR25, 0x1, UP0 ;  /* 0x0000001904157291 */ /* 0x000fe200080f0e3f */
[----:B---3--:R-:W-:Y:S11]  /*01d0*/  @P2 BRA `(.L_x_1) ;  /* 0x0000000000182947 */ /* 0x008ff60003800000 */
[----:B------:R-:W1:Y:S01]  /*01e0*/  LDS R2, [UR5+0x8] ;  /* 0x00000805ff027984 */ /* 0x000e620008000800 */
[----:B------:R-:W2:Y:S01]  /*01f0*/  LDC.64 R8, c[0x0][0x210] ;  /* 0x00008400ff087b82 */ /* 0x000ea20000000a00 */
[----:B------:R-:W-:Y:S02]  /*0200*/  IMAD.MOV.U32 R3, RZ, RZ, 0x70 ;  /* 0x00000070ff037424 */ /* 0x000fe400078e00ff */
[----:B--2---:R2:W-:Y:S03]  /*0210*/  STS.64 [UR5], R8 ;  /* 0x00000008ff007988 */ /* 0x0045e60008000a05 */
[----:B-1----:R-:W-:-:S05]  /*0220*/  LOP3.LUT R2, R2, 0x10, R3, 0xd8, !PT ;  /* 0x0000001002027812 */ /* 0x002fca00078ed803 */
[----:B------:R2:W-:Y:S02]  /*0230*/  STS [UR5+0x8], R2 ;  /* 0x00000802ff007988 */ /* 0x0005e40008000805 */
.L_x_1:
[----:B------:R-:W-:Y:S05]  /*0240*/  BSYNC B0 ;  /* 0x0000000000007941 */ /* 0x000fea0003800000 */
.L_x_0:
[----:B------:R-:W-:Y:S04]  /*0250*/  BSSY B0, `(.L_x_2) ;  /* 0x000000a000007945 */ /* 0x000fe80003800000 */
[----:B------:R-:W-:Y:S05]  /*0260*/  @P2 BRA `(.L_x_3) ;  /* 0x0000000000202947 */ /* 0x000fea0003800000 */
[----:B--2---:R-:W1:Y:S01]  /*0270*/  LDS R2, [UR5+0x34] ;  /* 0x00003405ff027984 */ /* 0x004e620008000800 */
[----:B------:R-:W-:Y:S02]  /*0280*/  IMAD.MOV.U32 R3, RZ, RZ, 0x1f000000 ;  /* 0x1f000000ff037424 */ /* 0x000fe400078e00ff */
[----:B------:R-:W-:Y:S01]  /*0290*/  @!P2 IMAD.MOV.U32 R5, RZ, RZ, 0x7f ;  /* 0x0000007fff05a424 */ /* 0x000fe200078e00ff */
[----:B------:R-:W2:Y:S02]  /*02a0*/  @!P2 LDS R8, [UR5+0x38] ;  /* 0x00003805ff08a984 */ /* 0x000ea40008000800 */
[----:B-1----:R-:W-:Y:S02]  /*02b0*/  LOP3.LUT R2, R2, 0xff000000, R3, 0xb8, !PT ;  /* 0xff00000002027812 */ /* 0x002fe400078eb803 */
[----:B--2---:R-:W-:-:S03]  /*02c0*/  @!P2 LOP3.LUT R3, R8, 0xff, R5, 0xb8, !PT ;  /* 0x000000ff0803a812 */ /* 0x004fc600078eb805 */
[----:B------:R1:W-:Y:S04]  /*02d0*/  STS [UR5+0x34], R2 ;  /* 0x00003402ff007988 */ /* 0x0003e80008000805 */
[----:B------:R1:W-:Y:S02]  /*02e0*/  @!P2 STS [UR5+0x38], R3 ;  /* 0x00003803ff00a988 */ /* 0x0003e40008000805 */
.L_x_3:
[----:B------:R-:W-:Y:S05]  /*02f0*/  BSYNC B0 ;  /* 0x0000000000007941 */ /* 0x000fea0003800000 */
.L_x_2:
[----:B------:R-:W-:Y:S04]  /*0300*/  BSSY B0, `(.L_x_4) ;  /* 0x000000e000007945 */ /* 0x000fe80003800000 */
[----:B------:R-:W-:Y:S05]  /*0310*/  @P2 BRA `(.L_x_5) ;  /* 0x0000000000302947 */ /* 0x000fea0003800000 */
[----:B-1----:R-:W1:Y:S01]  /*0320*/  LDS R3, [UR5+0x34] ;  /* 0x00003405ff037984 */ /* 0x002e620008000800 */
[----:B------:R-:W3:Y:S03]  /*0330*/  LDC.64 R10, c[0x0][0x238] ;  /* 0x00008e00ff0a7b82 */ /* 0x000ee60000000a00 */
[----:B--2---:R-:W2:Y:S01]  /*0340*/  LDS R2, [UR5+0x1c] ;  /* 0x00001c05ff027984 */ /* 0x004ea20008000800 */
[C---:B---3--:R-:W-:Y:S01]  /*0350*/  SHF.L.U64.HI R8, R10.reuse, 0x1, R11 ;  /* 0x000000010a087819 */ /* 0x048fe2000001020b */
[----:B------:R-:W-:-:S03]  /*0360*/  IMAD.SHL.U32 R5, R10, 0x2, RZ ;  /* 0x000000020a057824 */ /* 0x000fc600078e00ff */
[--C-:B------:R-:W-:Y:S02]  /*0370*/  SHF.R.U32.HI R7, RZ, 0x4, R8.reuse ;  /* 0x00000004ff077819 */ /* 0x100fe40000011608 */
[----:B------:R-:W-:-:S05]  /*0380*/  SHF.R.U64 R5, R5, 0x4, R8 ;  /* 0x0000000405057819 */ /* 0x000fca0000001208 */
[----:B------:R3:W-:Y:S01]  /*0390*/  STS [UR5+0xc], R5 ;  /* 0x00000c05ff007988 */ /* 0x0007e20008000805 */
[----:B-1----:R-:W-:Y:S02]  /*03a0*/  LOP3.LUT R3, R3, 0x7, RZ, 0xb8, !PT ;  /* 0x0000000703037812 */ /* 0x002fe400078eb8ff */
[----:B--2---:R-:W-:-:S03]  /*03b0*/  LOP3.LUT R2, R2, 0xf, R7, 0xb8, !PT ;  /* 0x0000000f02027812 */ /* 0x004fc600078eb807 */
[----:B------:R3:W-:Y:S04]  /*03c0*/  STS [UR5+0x34], R3 ;  /* 0x00003403ff007988 */ /* 0x0007e80008000805 */
[----:B------:R3:W-:Y:S02]  /*03d0*/  STS [UR5+0x1c], R2 ;  /* 0x00001c02ff007988 */ /* 0x0007e40008000805 */
.L_x_5:
[----:B------:R-:W-:Y:S05]  /*03e0*/  BSYNC B0 ;  /* 0x0000000000007941 */ /* 0x000fea0003800000 */
.L_x_4:
[----:B------:R-:W-:Y:S04]  /*03f0*/  BSSY B1, `(.L_x_6) ;  /* 0x000001b000017945 */ /* 0x000fe80003800000 */
[----:B------:R-:W-:Y:S01]  /*0400*/  BSSY B0, `(.L_x_7) ;  /* 0x0000016000007945 */ /* 0x000fe20003800000 */
[----:B------:R-:W-:-:S03]  /*0410*/  IMAD.MOV.U32 R13, RZ, RZ, RZ ;  /* 0x000000ffff0d7224 */ /* 0x000fc600078e00ff */
[----:B------:R-:W-:Y:S05]  /*0420*/  @P2 BRA `(.L_x_8) ;  /* 0x0000000000202947 */ /* 0x000fea0003800000 */
[----:B-123--:R-:W1:Y:S02]  /*0430*/  LDS R2, [UR5+0x34] ;  /* 0x00003405ff027984 */ /* 0x00ee640008000800 */
[----:B-1----:R-:W-:-:S05]  /*0440*/  LOP3.LUT R2, R2, 0x38, RZ, 0xb8, !PT ;  /* 0x0000003802027812 */ /* 0x002fca00078eb8ff */
[----:B------:R1:W-:Y:S01]  /*0450*/  STS [UR5+0x34], R2 ;  /* 0x00003402ff007988 */ /* 0x0003e20008000805 */
[----:B------:R-:W-:Y:S05]  /*0460*/  @P2 BRA `(.L_x_9) ;  /* 0x0000000000202947 */ /* 0x000fea0003800000 */
[----:B-1----:R-:W1:Y:S01]  /*0470*/  LDS R2, [UR5+0x8] ;  /* 0x00000805ff027984 */ /* 0x002e620008000800 */
[----:B------:R-:W-:-:S05]  /*0480*/  IMAD.MOV.U32 R3, RZ, RZ, 0x780 ;  /* 0x00000780ff037424 */ /* 0x000fca00078e00ff */
[----:B-1----:R-:W-:-:S05]  /*0490*/  LOP3.LUT R2, R2, 0x300, R3, 0xd8, !PT ;  /* 0x0000030002027812 */ /* 0x002fca00078ed803 */
[----:B------:R4:W-:Y:S02]  /*04a0*/  STS [UR5+0x8], R2 ;  /* 0x00000802ff007988 */ /* 0x0009e40008000805 */
.L_x_8:
[----:B------:R-:W-:Y:S05]  /*04b0*/  @P2 BRA `(.L_x_10) ;  /* 0x0000000000282947 */ /* 0x000fea0003800000 */
[----:B-1234-:R-:W1:Y:S02]  /*04c0*/  LDS R2, [UR5+0x8] ;  /* 0x00000805ff027984 */ /* 0x01ee640008000800 */
[----:B-1----:R-:W-:-:S05]  /*04d0*/  LOP3.LUT R2, R2, 0x1800, RZ, 0xb8, !PT ;  /* 0x0000180002027812 */ /* 0x002fca00078eb8ff */
[----:B------:R2:W-:Y:S02]  /*04e0*/  STS [UR5+0x8], R2 ;  /* 0x00000802ff007988 */ /* 0x0005e40008000805 */
.L_x_9:
[----:B------:R-:W-:Y:S05]  /*04f0*/  @P2 BREAK B0 ;  /* 0x0000000000002942 */ /* 0x000fea0003800000 */
[----:B------:R-:W-:Y:S05]  /*0500*/  @P2 BRA `(.L_x_11) ;  /* 0x0000000000242947 */ /* 0x000fea0003800000 */
[----:B------:R-:W3:Y:S01]  /*0510*/  LDS R3, [UR5+0x8] ;  /* 0x00000805ff037984 */ /* 0x000ee20008000800 */
[----:B-12---:R-:W-:-:S05]  /*0520*/  IMAD.MOV.U32 R2, RZ, RZ, 0x6000 ;  /* 0x00006000ff027424 */ /* 0x006fca00078e00ff */
[----:B---3--:R-:W-:-:S04]  /*0530*/  LOP3.LUT R2, R3, 0x4000, R2, 0xd8, !PT ;  /* 0x0000400003027812 */ /* 0x008fc800078ed802 */
[----:B------:R-:W-:-:S05]  /*0540*/  LOP3.LUT R2, R2, 0x400000, RZ, 0xb8, !PT ;  /* 0x0040000002027812 */ /* 0x000fca00078eb8ff */
[----:B------:R5:W-:Y:S02]  /*0550*/  STS [UR5+0x8], R2 ;  /* 0x00000802ff007988 */ /* 0x000be40008000805 */
.L_x_10:
[----:B------:R-:W-:Y:S05]  /*0560*/  BSYNC B0 ;  /* 0x0000000000007941 */ /* 0x000fea0003800000 */
.L_x_7:
[----:B-12345:R-:W1:Y:S02]  /*0570*/  @!P2 LDS R2, [UR5+0x8] ;  /* 0x00000805ff02a984 */ /* 0x03ee640008000800 */
[----:B-1----:R-:W-:-:S05]  /*0580*/  @!P2 LOP3.LUT R2, R2, 0x8000, RZ, 0xb8, !PT ;  /* 0x000080000202a812 */ /* 0x002fca00078eb8ff */
[----:B------:R3:W-:Y:S02]  /*0590*/  @!P2 STS [UR5+0x8], R2 ;  /* 0x00000802ff00a988 */ /* 0x0007e40008000805 */
.L_x_11:
[----:B------:R-:W-:Y:S05]  /*05a0*/  BSYNC B1 ;  /* 0x0000000000017941 */ /* 0x000fea0003800000 */
.L_x_6:
[----:B------:R-:W-:Y:S05]  /*05b0*/  WARPSYNC.ALL ;  /* 0x0000000000007948 */ /* 0x000fea0003800000 */
[----:B------:R-:W4:Y:S02]  /*05c0*/  LDC R5, c[0x0][0x22c] ;  /* 0x00008b00ff057b82 */ /* 0x000f240000000800 */
[----:B----4-:R-:W-:Y:S01]  /*05d0*/  VIADD R5, R5, 0xffffffff ;  /* 0xffffffff05057836 */ /* 0x010fe20000000000 */
[----:B------:R-:W-:Y:S06]  /*05e0*/  @P0 BRA `(.L_x_12) ;  /* 0x0000000000280947 */ /* 0x000fec0003800000 */
[----:B-123--:R-:W1:Y:S01]  /*05f0*/  S2R R2, SR_LANEID ;  /* 0x0000000000027919 */ /* 0x00ee620000000000 */
[----:B------:R-:W-:Y:S05]  /*0600*/  WARPSYNC.ALL ;  /* 0x0000000000007948 */ /* 0x000fea0003800000 */
[----:B-1----:R-:W-:-:S05]  /*0610*/  IMAD.SHL.U32 R7, R2, 0x4, RZ ;  /* 0x0000000402077824 */ /* 0x002fca00078e00ff */
[----:B------:R-:W1:Y:S01]  /*0620*/  LDS R9, [R7+UR5] ;  /* 0x0000000507097984 */ /* 0x000e620008000800 */
[----:B------:R-:W-:-:S05]  /*0630*/  IADD3 R2, P1, R7, UR20, RZ ;  /* 0x0000001407027c10 */ /* 0x000fca000ff3e0ff */
[----:B------:R-:W-:-:S05]  /*0640*/  IMAD.X R3, RZ, RZ, UR21, P1 ;  /* 0x00000015ff037e24 */ /* 0x000fca00088e06ff */
[----:B-1----:R4:W5:Y:S01]  /*0650*/  ATOMG.E.EXCH.STRONG.GPU PT, RZ, [R2], R9 ;  /* 0x0000000902ff73a8 */ /* 0x00296200041ee100 */
[----:B------:R-:W-:-:S04]  /*0660*/  DEPBAR {5,4,3,2,1,0} ;  /* 0x0000003f0000791a */ /* 0x000fc80000000000 */
[----:B------:R4:W-:Y:S01]  /*0670*/  UTMACCTL.IV [UR20] ;  /* 0x00000000140079b9 */ /* 0x0009e20008000000 */
[----:B------:R-:W-:Y:S01]  /*0680*/  NOP ;  /* 0x0000000000007918 */ /* 0x000fe20000000000 */
.L_x_12:
[----:B------:R-:W-:Y:S05]  /*0690*/  @P0 BRA `(.L_x_13) ;  /* 0x00000000000c0947 */ /* 0x000fea0003800000 */
[----:B------:R0:W-:Y:S01]  /*06a0*/  UTMACMDFLUSH ;  /* 0x00000000000079b7 */ /* 0x0001e20000000000 */
[----:B------:R-:W-:Y:S05]  /*06b0*/  @P0 BRA `(.L_x_13) ;  /* 0x0000000000040947 */ /* 0x000fea0003800000 */
[----:B------:R-:W-:-:S04]  /*06c0*/  DEPBAR.LE SB0, 0x0 ;  /* 0x000080000000791a */ /* 0x000fc80000000000 */
.L_x_13:
[----:B------:R-:W-:Y:S05]  /*06d0*/  WARPSYNC.ALL ;  /* 0x0000000000007948 */ /* 0x000fea0003800000 */
[----:B-----5:R-:W-:Y:S06]  /*06e0*/  BAR.SYNC.DEFER_BLOCKING 0x0 ;  /* 0x0000000000007b1d */ /* 0x020fec0000010000 */
[----:B------:R-:W-:Y:S02]  /*06f0*/  BSSY B1, `(.L_x_14) ;  /* 0x000000b000017945 */ /* 0x000fe40003800000 */
[----:B------:R-:W-:Y:S06]  /*0700*/  BAR.SYNC.DEFER_BLOCKING 0x0 ;  /* 0x0000000000007b1d */ /* 0x000fec0000010000 */
[----:B------:R5:W-:Y:S01]  /*0710*/  @!P0 STS [R12], RZ ;  /* 0x000000ff0c008388 */ /* 0x000be20000000800 */
[----:B------:R-:W-:Y:S01]  /*0720*/  NOP ;  /* 0x0000000000007918 */ /* 0x000fe20000000000 */
[----:B------:R-:W-:Y:S05]  /*0730*/  @P2 BRA `(.L_x_15) ;  /* 0x0000000000182947 */ /* 0x000fea0003800000 */
[----:B-1234-:R-:W1:Y:S01]  /*0740*/  LDS R2, [UR5+0x8] ;  /* 0x00000805ff027984 */ /* 0x01ee620008000800 */
[----:B------:R-:W2:Y:S01]  /*0750*/  LDC.64 R8, c[0x0][0x218] ;  /* 0x00008600ff087b82 */ /* 0x000ea20000000a00 */
[----:B------:R-:W-:Y:S02]  /*0760*/  IMAD.MOV.U32 R3, RZ, RZ, 0x70 ;  /* 0x00000070ff037424 */ /* 0x000fe400078e00ff */
[----:B--2---:R2:W-:Y:S03]  /*0770*/  STS.64 [UR5], R8 ;  /* 0x00000008ff007988 */ /* 0x0045e60008000a05 */
[----:B-1----:R-:W-:-:S05]  /*0780*/  LOP3.LUT R2, R2, 0x10, R3, 0xd8, !PT ;  /* 0x0000001002027812 */ /* 0x002fca00078ed803 */
[----:B------:R2:W-:Y:S02]  /*0790*/  STS [UR5+0x8], R2 ;  /* 0x00000802ff007988 */ /* 0x0005e40008000805 */
.L_x_15:
[----:B----4-:R-:W-:Y:S05]  /*07a0*/  BSYNC B1 ;  /* 0x0000000000017941 */ /* 0x010fea0003800000 */
.L_x_14:
[----:B------:R-:W-:Y:S04]  /*07b0*/  BSSY B1, `(.L_x_16) ;  /* 0x000000a000017945 */ /* 0x000fe80003800000 */
[----:B------:R-:W-:Y:S05]  /*07c0*/  @P2 BRA `(.L_x_17) ;  /* 0x0000000000202947 */ /* 0x000fea0003800000 */
[----:B-123--:R-:W1:Y:S01]  /*07d0*/  LDS R2, [UR5+0x34] ;  /* 0x00003405ff027984 */ /* 0x00ee620008000800 */
[----:B------:R-:W-:Y:S02]  /*07e0*/  IMAD.MOV.U32 R3, RZ, RZ, 0x3f000000 ;  /* 0x3f000000ff037424 */ /* 0x000fe400078e00ff */
[----:B------:R-:W-:Y:S01]  /*07f0*/  @!P2 IMAD.MOV.U32 R7, RZ, RZ, 0x1f ;  /* 0x0000001fff07a424 */ /* 0x000fe200078e00ff */
[----:B------:R-:W2:Y:S02]  /*0800*/  @!P2 LDS R8, [UR5+0x38] ;  /* 0x00003805ff08a984 */ /* 0x000ea40008000800 */
[----:B-1----:R-:W-:Y:S02]  /*0810*/  LOP3.LUT R2, R2, 0xff000000, R3, 0xb8, !PT ;  /* 0xff00000002027812 */ /* 0x002fe400078eb803 */
[----:B--2---:R-:W-:-:S03]  /*0820*/  @!P2 LOP3.LUT R3, R8, 0xff, R7, 0xb8, !PT ;  /* 0x000000ff0803a812 */ /* 0x004fc600078eb807 */
[----:B------:R4:W-:Y:S04]  /*0830*/  STS [UR5+0x34], R2 ;  /* 0x00003402ff007988 */ /* 0x0009e80008000805 */
[----:B------:R4:W-:Y:S02]  /*0840*/  @!P2 STS [UR5+0x38], R3 ;  /* 0x00003803ff00a988 */ /* 0x0009e40008000805 */
.L_x_17:
[----:B------:R-:W-:Y:S05]  /*0850*/  BSYNC B1 ;  /* 0x0000000000017941 */ /* 0x000fea0003800000 */
.L_x_16:
[----:B------:R-:W-:Y:S04]  /*0860*/  BSSY B1, `(.L_x_18) ;  /* 0x0000004000017945 */ /* 0x000fe80003800000 */
[----:B------:R-:W-:Y:S05]  /*0870*/  @P2 BRA `(.L_x_19) ;  /* 0x0000000000082947 */ /* 0x000fea0003800000 */
[----:B------:R1:W-:Y:S04]  /*0880*/  STS [UR5+0x24], R14 ;  /* 0x0000240eff007988 */ /* 0x0003e80008000805 */
[----:B------:R1:W-:Y:S02]  /*0890*/  STS [UR5+0x20], R5 ;  /* 0x00002005ff007988 */ /* 0x0003e40008000805 */
.L_x_19:
[----:B------:R-:W-:Y:S05]  /*08a0*/  BSYNC B1 ;  /* 0x0000000000017941 */ /* 0x000fea0003800000 */
.L_x_18:
[----:B------:R-:W-:Y:S04]  /*08b0*/  BSSY B1, `(.L_x_20) ;  /* 0x000000e000017945 */ /* 0x000fe80003800000 */
[----:B------:R-:W-:Y:S05]  /*08c0*/  @P2 BRA `(.L_x_21) ;  /* 0x0000000000302947 */ /* 0x000fea0003800000 */
[----:B----4-:R-:W4:Y:S01]  /*08d0*/  LDS R3, [UR5+0x34] ;  /* 0x00003405ff037984 */ /* 0x010f220008000800 */
[----:B------:R-:W4:Y:S03]  /*08e0*/  LDC.64 R10, c[0x0][0x240] ;  /* 0x00009000ff0a7b82 */ /* 0x000f260000000a00 */
[----:B-123--:R-:W1:Y:S01]  /*08f0*/  LDS R2, [UR5+0x1c] ;  /* 0x00001c05ff027984 */ /* 0x00ee620008000800 */
[C---:B----4-:R-:W-:Y:S01]  /*0900*/  SHF.L.U64.HI R8, R10.reuse, 0x1, R11 ;  /* 0x000000010a087819 */ /* 0x050fe2000001020b */
[----:B------:R-:W-:-:S03]  /*0910*/  IMAD.SHL.U32 R7, R10, 0x2, RZ ;  /* 0x000000020a077824 */ /* 0x000fc600078e00ff */
[--C-:B------:R-:W-:Y:S02]  /*0920*/  SHF.R.U32.HI R9, RZ, 0x4, R8.reuse ;  /* 0x00000004ff097819 */ /* 0x100fe40000011608 */
[----:B------:R-:W-:-:S05]  /*0930*/  SHF.R.U64 R7, R7, 0x4, R8 ;  /* 0x0000000407077819 */ /* 0x000fca0000001208 */
[----:B------:R2:W-:Y:S01]  /*0940*/  STS [UR5+0xc], R7 ;  /* 0x00000c07ff007988 */ /* 0x0005e20008000805 */
[----:B------:R-:W-:Y:S02]  /*0950*/  LOP3.LUT R3, R3, 0x7, RZ, 0xb8, !PT ;  /* 0x0000000703037812 */ /* 0x000fe400078eb8ff */
[----:B-1----:R-:W-:-:S03]  /*0960*/  LOP3.LUT R2, R2, 0xf, R9, 0xb8, !PT ;  /* 0x0000000f02027812 */ /* 0x002fc600078eb809 */
[----:B------:R2:W-:Y:S04]  /*0970*/  STS [UR5+0x34], R3 ;  /* 0x00003403ff007988 */ /* 0x0005e80008000805 */
[----:B------:R2:W-:Y:S02]  /*0980*/  STS [UR5+0x1c], R2 ;  /* 0x00001c02ff007988 */ /* 0x0005e40008000805 */
.L_x_21:
[----:B------:R-:W-:Y:S05]  /*0990*/  BSYNC B1 ;  /* 0x0000000000017941 */ /* 0x000fea0003800000 */
.L_x_20:
[----:B------:R-:W-:Y:S04]  /*09a0*/  BSSY B2, `(.L_x_22) ;  /* 0x000001a000027945 */ /* 0x000fe80003800000 */
[----:B------:R-:W-:Y:S04]  /*09b0*/  BSSY B1, `(.L_x_23) ;  /* 0x0000015000017945 */ /* 0x000fe80003800000 */
[----:B------:R-:W-:Y:S05]  /*09c0*/  @P2 BRA `(.L_x_24) ;  /* 0x0000000000202947 */ /* 0x000fea0003800000 */
[----:B-1234-:R-:W1:Y:S02]  /*09d0*/  LDS R2, [UR5+0x34] ;  /* 0x00003405ff027984 */ /* 0x01ee640008000800 */
[----:B-1----:R-:W-:-:S05]  /*09e0*/  LOP3.LUT R2, R2, 0x38, RZ, 0xb8, !PT ;  /* 0x0000003802027812 */ /* 0x002fca00078eb8ff */
[----:B------:R1:W-:Y:S01]  /*09f0*/  STS [UR5+0x34], R2 ;  /* 0x00003402ff007988 */ /* 0x0003e20008000805 */
[----:B------:R-:W-:Y:S05]  /*0a00*/  @P2 BRA `(.L_x_25) ;  /* 0x0000000000202947 */ /* 0x000fea0003800000 */
[----:B-1----:R-:W1:Y:S01]  /*0a10*/  LDS R2, [UR5+0x8] ;  /* 0x00000805ff027984 */ /* 0x002e620008000800 */
[----:B------:R-:W-:-:S05]  /*0a20*/  IMAD.MOV.U32 R3, RZ, RZ, 0x780 ;  /* 0x00000780ff037424 */ /* 0x000fca00078e00ff */
[----:B-1----:R-:W-:-:S05]  /*0a30*/  LOP3.LUT R2, R2, 0x300, R3, 0xd8, !PT ;  /* 0x0000030002027812 */ /* 0x002fca00078ed803 */
[----:B------:R1:W-:Y:S02]  /*0a40*/  STS [UR5+0x8], R2 ;  /* 0x00000802ff007988 */ /* 0x0003e40008000805 */
.L_x_24:
[----:B------:R-:W-:Y:S05]  /*0a50*/  @P2 BRA `(.L_x_26) ;  /* 0x0000000000282947 */ /* 0x000fea0003800000 */
[----:B-1234-:R-:W1:Y:S02]  /*0a60*/  LDS R2, [UR5+0x8] ;  /* 0x00000805ff027984 */ /* 0x01ee640008000800 */
[----:B-1----:R-:W-:-:S05]  /*0a70*/  LOP3.LUT R2, R2, 0x1800, RZ, 0xb8, !PT ;  /* 0x0000180002027812 */ /* 0x002fca00078eb8ff */
[----:B------:R2:W-:Y:S02]  /*0a80*/  STS [UR5+0x8], R2 ;  /* 0x00000802ff007988 */ /* 0x0005e40008000805 */
.L_x_25:
[----:B------:R-:W-:Y:S05]  /*0a90*/  @P2 BREAK B1 ;  /* 0x0000000000012942 */ /* 0x000fea0003800000 */
[----:B------:R-:W-:Y:S05]  /*0aa0*/  @P2 BRA `(.L_x_27) ;  /* 0x0000000000242947 */ /* 0x000fea0003800000 */
[----:B-12---:R-:W1:Y:S01]  /*0ab0*/  LDS R2, [UR5+0x8] ;  /* 0x00000805ff027984 */ /* 0x006e620008000800 */
[----:B------:R-:W-:-:S05]  /*0ac0*/  IMAD.MOV.U32 R3, RZ, RZ, 0x6000 ;  /* 0x00006000ff037424 */ /* 0x000fca00078e00ff */
[----:B-1----:R-:W-:-:S04]  /*0ad0*/  LOP3.LUT R2, R2, 0x6000, R3, 0xd8, !PT ;  /* 0x0000600002027812 */ /* 0x002fc800078ed803 */
[----:B------:R-:W-:-:S05]  /*0ae0*/  LOP3.LUT R2, R2, 0x400000, RZ, 0xb8, !PT ;  /* 0x0040000002027812 */ /* 0x000fca00078eb8ff */
[----:B------:R1:W-:Y:S02]  /*0af0*/  STS [UR5+0x8], R2 ;  /* 0x00000802ff007988 */ /* 0x0003e40008000805 */
.L_x_26:
[----:B------:R-:W-:Y:S05]  /*0b00*/  BSYNC B1 ;  /* 0x0000000000017941 */ /* 0x000fea0003800000 */
.L_x_23:
[----:B-1234-:R-:W1:Y:S02]  /*0b10*/  @!P2 LDS R2, [UR5+0x8] ;  /* 0x00000805ff02a984 */ /* 0x01ee640008000800 */
[----:B-1----:R-:W-:-:S05]  /*0b20*/  @!P2 LOP3.LUT R2, R2, 0x8000, RZ, 0xb8, !PT ;  /* 0x000080000202a812 */ /* 0x002fca00078eb8ff */
[----:B------:R3:W-:Y:S02]  /*0b30*/  @!P2 STS [UR5+0x8], R2 ;  /* 0x00000802ff00a988 */ /* 0x0007e40008000805 */
.L_x_27:
[----:B------:R-:W-:Y:S05]  /*0b40*/  BSYNC B2 ;  /* 0x0000000000027941 */ /* 0x000fea0003800000 */
.L_x_22:
[----:B------:R-:W-:Y:S05]  /*0b50*/  WARPSYNC.ALL ;  /* 0x0000000000007948 */ /* 0x000fea0003800000 */
[----:B------:R-:W-:-:S04]  /*0b60*/  UIADD3 UR23, UR4, 0x80, URZ ;  /* 0x0000008004177890 */ /* 0x000fc8000fffe03f */
[----:B------:R-:W-:-:S04]  /*0b70*/  UIADD3 UR22, UP0, UR23, UR24, URZ ;  /* 0x0000001817167290 */ /* 0x000fc8000ff1e03f */
[----:B------:R-:W-:Y:S01]  /*0b80*/  ULEA.HI.X.SX32 UR23, UR23, UR25, 0x1, UP0 ;  /* 0x0000001917177291 */ /* 0x000fe200080f0e3f */
[----:B------:R-:W-:Y:S11]  /*0b90*/  @P0 BRA `(.L_x_28) ;  /* 0x0000000000280947 */ /* 0x000ff60003800000 */
[----:B-123--:R-:W1:Y:S01]  /*0ba0*/  S2R R2, SR_LANEID ;  /* 0x0000000000027919 */ /* 0x00ee620000000000 */
[----:B------:R-:W-:Y:S05]  /*0bb0*/  WARPSYNC.ALL ;  /* 0x0000000000007948 */ /* 0x000fea0003800000 */
[----:B-1----:R-:W-:-:S05]  /*0bc0*/  IMAD.SHL.U32 R8, R2, 0x4, RZ ;  /* 0x0000000402087824 */ /* 0x002fca00078e00ff */
[----:B------:R-:W1:Y:S01]  /*0bd0*/  LDS R7, [R8+UR5] ;  /* 0x0000000508077984 */ /* 0x000e620008000800 */
[----:B------:R-:W-:-:S05]  /*0be0*/  IADD3 R2, P1, R8, UR22, RZ ;  /* 0x0000001608027c10 */ /* 0x000fca000ff3e0ff */
[----:B------:R-:W-:-:S05]  /*0bf0*/  IMAD.X R3, RZ, RZ, UR23, P1 ;  /* 0x00000017ff037e24 */ /* 0x000fca00088e06ff */
[----:B-1----:R4:W2:Y:S01]  /*0c00*/  ATOMG.E.EXCH.STRONG.GPU PT, RZ, [R2], R7 ;  /* 0x0000000702ff73a8 */ /* 0x0028a200041ee100 */
[----:B------:R-:W-:-:S04]  /*0c10*/  DEPBAR {5,4,3,2,1,0} ;  /* 0x0000003f0000791a */ /* 0x000fc80000000000 */
[----:B------:R4:W-:Y:S01]  /*0c20*/  UTMACCTL.IV [UR22] ;  /* 0x00000000160079b9 */ /* 0x0009e20008000000 */
[----:B------:R-:W-:Y:S01]  /*0c30*/  NOP ;  /* 0x0000000000007918 */ /* 0x000fe20000000000 */
.L_x_28:
[----:B------:R-:W-:Y:S05]  /*0c40*/  @P0 BRA `(.L_x_29) ;  /* 0x00000000000c0947 */ /* 0x000fea0003800000 */
[----:B------:R0:W-:Y:S01]  /*0c50*/  UTMACMDFLUSH ;  /* 0x00000000000079b7 */ /* 0x0001e20000000000 */
[----:B------:R-:W-:Y:S05]  /*0c60*/  @P0 BRA `(.L_x_29) ;  /* 0x0000000000040947 */ /* 0x000fea0003800000 */
[----:B------:R-:W-:-:S04]  /*0c70*/  DEPBAR.LE SB0, 0x0 ;  /* 0x000080000000791a */ /* 0x000fc80000000000 */
.L_x_29:
[----:B------:R-:W-:Y:S05]  /*0c80*/  WARPSYNC.ALL ;  /* 0x0000000000007948 */ /* 0x000fea0003800000 */
[----:B--2---:R-:W-:Y:S06]  /*0c90*/  BAR.SYNC.DEFER_BLOCKING 0x0 ;  /* 0x0000000000007b1d */ /* 0x004fec0000010000 */
[----:B------:R-:W-:Y:S02]  /*0ca0*/  BSSY B2, `(.L_x_30) ;  /* 0x000000b000027945 */ /* 0x000fe40003800000 */
[----:B------:R-:W-:Y:S06]  /*0cb0*/  BAR.SYNC.DEFER_BLOCKING 0x0 ;  /* 0x0000000000007b1d */ /* 0x000fec0000010000 */
[----:B------:R2:W-:Y:S01]  /*0cc0*/  @!P0 STS [R12], RZ ;  /* 0x000000ff0c008388 */ /* 0x0005e20000000800 */
[----:B------:R-:W-:Y:S01]  /*0cd0*/  NOP ;  /* 0x0000000000007918 */ /* 0x000fe20000000000 */
[----:B------:R-:W-:Y:S05]  /*0ce0*/  @P2 BRA `(.L_x_31) ;  /* 0x0000000000182947 */ /* 0x000fea0003800000 */
[----:B-1-34-:R-:W1:Y:S01]  /*0cf0*/  LDS R2, [UR5+0x8] ;  /* 0x00000805ff027984 */ /* 0x01ae620008000800 */
[----:B------:R-:W3:Y:S01]  /*0d00*/  LDC.64 R8, c[0x0][0x220] ;  /* 0x00008800ff087b82 */ /* 0x000ee20000000a00 */
[----:B------:R-:W-:Y:S02]  /*0d10*/  IMAD.MOV.U32 R3, RZ, RZ, 0x70 ;  /* 0x00000070ff037424 */ /* 0x000fe400078e00ff */
[----:B---3--:R3:W-:Y:S03]  /*0d20*/  STS.64 [UR5], R8 ;  /* 0x00000008ff007988 */ /* 0x0087e60008000a05 */
[----:B-1----:R-:W-:-:S05]  /*0d30*/  LOP3.LUT R2, R2, 0x10, R3, 0xd8, !PT ;  /* 0x0000001002027812 */ /* 0x002fca00078ed803 */
[----:B------:R3:W-:Y:S02]  /*0d40*/  STS [UR5+0x8], R2 ;  /* 0x00000802ff007988 */ /* 0x0007e40008000805 */
.L_x_31:
[----:B----4-:R-:W-:Y:S05]  /*0d50*/  BSYNC B2 ;  /* 0x0000000000027941 */ /* 0x010fea0003800000 */
.L_x_30:
[----:B------:R-:W-:Y:S04]  /*0d60*/  BSSY B3, `(.L_x_32) ;  /* 0x0000011000037945 */ /* 0x000fe80003800000 */
[----:B------:R-:W-:Y:S04]  /*0d70*/  BSSY B2, `(.L_x_33) ;  /* 0x000000e000027945 */ /* 0x000fe80003800000 */
[----:B------:R-:W-:Y:S05]  /*0d80*/  @P2 BRA `(.L_x_34) ;  /* 0x0000000000242947 */ /* 0x000fea0003800000 */
[----:B-1-3--:R-:W1:Y:S01]  /*0d90*/  LDS R2, [UR5+0x34] ;  /* 0x00003405ff027984 */ /* 0x00ae620008000800 */
[----:B------:R-:W-:-:S05]  /*0da0*/  IMAD.MOV.U32 R3, RZ, RZ, 0x3f000000 ;  /* 0x3f000000ff037424 */ /* 0x000fca00078e00ff */
[----:B-1----:R-:W-:-:S05]  /*0db0*/  LOP3.LUT R2, R2, 0xff000000, R3, 0xb8, !PT ;  /* 0xff00000002027812 */ /* 0x002fca00078eb803 */
[----:B------:R1:W-:Y:S01]  /*0dc0*/  STS [UR5+0x34], R2 ;  /* 0x00003402ff007988 */ /* 0x0003e20008000805 */
[----:B------:R-:W-:Y:S05]  /*0dd0*/  @P2 BRA `(.L_x_35) ;  /* 0x00000000001c2947 */ /* 0x000fea0003800000 */
[----:B-1----:R-:W1:Y:S01]  /*0de0*/  LDS R2, [UR5+0x38] ;  /* 0x00003805ff027984 */ /* 0x002e620008000800 */
[----:B------:R-:W-:-:S05]  /*0df0*/  IMAD.MOV.U32 R3, RZ, RZ, 0x7f ;  /* 0x0000007fff037424 */ /* 0x000fca00078e00ff */
[----:B-1----:R-:W-:-:S05]  /*0e00*/  LOP3.LUT R2, R2, 0xff, R3, 0xb8, !PT ;  /* 0x000000ff02027812 */ /* 0x002fca00078eb803 */
[----:B------:R4:W-:Y:S02]  /*0e10*/  STS [UR5+0x38], R2 ;  /* 0x00003802ff007988 */ /* 0x0009e40008000805 */
.L_x_34:
[----:B------:R-:W-:Y:S05]  /*0e20*/  @P2 BREAK B2 ;  /* 0x0000000000022942 */ /* 0x000fea0003800000 */
[----:B------:R-:W-:Y:S05]  /*0e30*/  @P2 BRA `(.L_x_36) ;  /* 0x00000000000c2947 */ /* 0x000fea0003800000 */
[----:B------:R1:W-:Y:S02]  /*0e40*/  STS [UR5+0x20], R5 ;  /* 0x00002005ff007988 */ /* 0x0003e40008000805 */
.L_x_35:
[----:B------:R-:W-:Y:S05]  /*0e50*/  BSYNC B2 ;  /* 0x0000000000027941 */ /* 0x000fea0003800000 */
.L_x_33:
[----:B------:R1:W-:Y:S02]  /*0e60*/  @!P2 STS [UR5+0x24], R4 ;  /* 0x00002404ff00a988 */ /* 0x0003e40008000805 */
.L_x_36:
[----:B------:R-:W-:Y:S05]  /*0e70*/  BSYNC B3 ;  /* 0x0000000000037941 */ /* 0x000fea0003800000 */
.L_x_32:
[----:B------:R-:W-:Y:S05]  /*0e80*/  WARPSYNC.ALL ;  /* 0x0000000000007948 */ /* 0x000fea0003800000 */
[----:B------:R-:W-:Y:S04]  /*0e90*/  BSSY B3, `(.L_x_37) ;  /* 0x000000e000037945 */ /* 0x000fe80003800000 */
[----:B------:R-:W-:Y:S05]  /*0ea0*/  @P2 BRA `(.L_x_38) ;  /* 0x0000000000302947 */ /* 0x000fea0003800000 */
[----:B------:R-:W5:Y:S01]  /*0eb0*/  LDS R3, [UR5+0x34] ;  /* 0x00003405ff037984 */ /* 0x000f620008000800 */
[----:B-1----:R-:W1:Y:S03]  /*0ec0*/  LDC.64 R4, c[0x0][0x248] ;  /* 0x00009200ff047b82 */ /* 0x002e660000000a00 */
[----:B---34-:R-:W3:Y:S01]  /*0ed0*/  LDS R2, [UR5+0x1c] ;  /* 0x00001c05ff027984 */ /* 0x018ee20008000800 */
[C---:B-1----:R-:W-:Y:S01]  /*0ee0*/  SHF.L.U64.HI R5, R4.reuse, 0x1, R5 ;  /* 0x0000000104057819 */ /* 0x042fe20000010205 */
[----:B------:R-:W-:-:S03]  /*0ef0*/  IMAD.SHL.U32 R4, R4, 0x2, RZ ;  /* 0x0000000204047824 */ /* 0x000fc600078e00ff */
[--C-:B------:R-:W-:Y:S02]  /*0f00*/  SHF.R.U32.HI R7, RZ, 0x4, R5.reuse ;  /* 0x00000004ff077819 */ /* 0x100fe40000011605 */
[----:B------:R-:W-:-:S05]  /*0f10*/  SHF.R.U64 R4, R4, 0x4, R5 ;  /* 0x0000000404047819 */ /* 0x000fca0000001205 */
[----:B------:R1:W-:Y:S01]  /*0f20*/  STS [UR5+0xc], R4 ;  /* 0x00000c04ff007988 */ /* 0x0003e20008000805 */
[----:B-----5:R-:W-:Y:S02]  /*0f30*/  LOP3.LUT R3, R3, 0x7, RZ, 0xb8, !PT ;  /* 0x0000000703037812 */ /* 0x020fe400078eb8ff */
[----:B---3--:R-:W-:-:S03]  /*0f40*/  LOP3.LUT R2, R2, 0xf, R7, 0xb8, !PT ;  /* 0x0000000f02027812 */ /* 0x008fc600078eb807 */
[----:B------:R1:W-:Y:S04]  /*0f50*/  STS [UR5+0x34], R3 ;  /* 0x00003403ff007988 */ /* 0x0003e80008000805 */
[----:B------:R1:W-:Y:S02]  /*0f60*/  STS [UR5+0x1c], R2 ;  /* 0x00001c02ff007988 */ /* 0x0003e40008000805 */
.L_x_38:
[----:B------:R-:W-:Y:S05]  /*0f70*/  BSYNC B3 ;  /* 0x0000000000037941 */ /* 0x000fea0003800000 */
.L_x_37:
[----:B------:R-:W-:Y:S04]  /*0f80*/  BSSY B3, `(.L_x_39) ;  /* 0x000001a000037945 */ /* 0x000fe80003800000 */
[----:B------:R-:W-:Y:S04]  /*0f90*/  BSSY B4, `(.L_x_40) ;  /* 0x0000015000047945 */ /* 0x000fe80003800000 */
[----:B------:R-:W-:Y:S05]  /*0fa0*/  @P2 BRA `(.L_x_41) ;  /* 0x0000000000202947 */ /* 0x000fea0003800000 */
[----:B-1-34-:R-:W1:Y:S02]  /*0fb0*/  LDS R2, [UR5+0x34] ;  /* 0x00003405ff027984 */ /* 0x01ae640008000800 */
[----:B-1----:R-:W-:-:S05]  /*0fc0*/  LOP3.LUT R2, R2, 0x38, RZ, 0xb8, !PT ;  /* 0x0000003802027812 */ /* 0x002fca00078eb8ff */
[----:B------:R1:W-:Y:S01]  /*0fd0*/  STS [UR5+0x34], R2 ;  /* 0x00003402ff007988 */ /* 0x0003e20008000805 */
[----:B------:R-:W-:Y:S05]  /*0fe0*/  @P2 BRA `(.L_x_42) ;  /* 0x0000000000202947 */ /* 0x000fea0003800000 */
[----:B-1----:R-:W1:Y:S01]  /*0ff0*/  LDS R2, [UR5+0x8] ;  /* 0x00000805ff027984 */ /* 0x002e620008000800 */
[----:B------:R-:W-:-:S05]  /*1000*/  IMAD.MOV.U32 R3, RZ, RZ, 0x780 ;  /* 0x00000780ff037424 */ /* 0x000fca00078e00ff */
[----:B-1----:R-:W-:-:S05]  /*1010*/  LOP3.LUT R2, R2, 0x300, R3, 0xd8, !PT ;  /* 0x0000030002027812 */ /* 0x002fca00078ed803 */
[----:B------:R1:W-:Y:S02]  /*1020*/  STS [UR5+0x8], R2 ;  /* 0x00000802ff007988 */ /* 0x0003e40008000805 */
.L_x_41:
[----:B------:R-:W-:Y:S05]  /*1030*/  @P2 BRA `(.L_x_43) ;  /* 0x0000000000282947 */ /* 0x000fea0003800000 */
[----:B-1-34-:R-:W1:Y:S02]  /*1040*/  LDS R2, [UR5+0x8] ;  /* 0x00000805ff027984 */ /* 0x01ae640008000800 */
[----:B-1----:R-:W-:-:S05]  /*1050*/  LOP3.LUT R2, R2, 0x1800, RZ, 0xb8, !PT ;  /* 0x0000180002027812 */ /* 0x002fca00078eb8ff */
[----:B------:R3:W-:Y:S02]  /*1060*/  STS [UR5+0x8], R2 ;  /* 0x00000802ff007988 */ /* 0x0007e40008000805 */
.L_x_42:
[----:B------:R-:W-:Y:S05]  /*1070*/  @P2 BREAK B4 ;  /* 0x0000000000042942 */ /* 0x000fea0003800000 */
[----:B------:R-:W-:Y:S05]  /*1080*/  @P2 BRA `(.L_x_44) ;  /* 0x0000000000242947 */ /* 0x000fea0003800000 */
[----:B-1-3--:R-:W1:Y:S01]  /*1090*/  LDS R2, [UR5+0x8] ;  /* 0x00000805ff027984 */ /* 0x00ae620008000800 */
[----:B------:R-:W-:-:S05]  /*10a0*/  IMAD.MOV.U32 R3, RZ, RZ, 0x6000 ;  /* 0x00006000ff037424 */ /* 0x000fca00078e00ff */
[----:B-1----:R-:W-:-:S04]  /*10b0*/  LOP3.LUT R2, R2, 0x6000, R3, 0xd8, !PT ;  /* 0x0000600002027812 */ /* 0x002fc800078ed803 */
[----:B------:R-:W-:-:S05]  /*10c0*/  LOP3.LUT R2, R2, 0x400000, RZ, 0xb8, !PT ;  /* 0x0040000002027812 */ /* 0x000fca00078eb8ff */
[----:B------:R1:W-:Y:S02]  /*10d0*/  STS [UR5+0x8], R2 ;  /* 0x00000802ff007988 */ /* 0x0003e40008000805 */
.L_x_43:
[----:B------:R-:W-:Y:S05]  /*10e0*/  BSYNC B4 ;  /* 0x0000000000047941 */ /* 0x000fea0003800000 */
.L_x_40:
[----:B-1-34-:R-:W1:Y:S02]  /*10f0*/  @!P2 LDS R2, [UR5+0x8] ;  /* 0x00000805ff02a984 */ /* 0x01ae640008000800 */
[----:B-1----:R-:W-:-:S05]  /*1100*/  @!P2 LOP3.LUT R2, R2, 0x8000, RZ, 0xb8, !PT ;  /* 0x000080000202a812 */ /* 0x002fca00078eb8ff */
[----:B------:R4:W-:Y:S02]  /*1110*/  @!P2 STS [UR5+0x8], R2 ;  /* 0x00000802ff00a988 */ /* 0x0009e40008000805 */
.L_x_44:
[----:B------:R-:W-:Y:S05]  /*1120*/  BSYNC B3 ;  /* 0x0000000000037941 */ /* 0x000fea0003800000 */
.L_x_39:
[----:B------:R-:W-:Y:S05]  /*1130*/  WARPSYNC.ALL ;  /* 0x0000000000007948 */ /* 0x000fea0003800000 */
[----:B------:R-:W-:Y:S01]  /*1140*/  UIADD3 UR4, UR4, 0x100, URZ ;  /* 0x0000010004047890 */ /* 0x000fe2000fffe03f */
[----:B------:R-:W-:Y:S01]  /*1150*/  ISETP.GE.AND P1, PT, R15, 0x1, PT ;  /* 0x000000010f00780c */ /* 0x000fe20003f26270 */
[----:B------:R-:W-:Y:S01]  /*1160*/  IMAD.MOV.U32 R24, RZ, RZ, RZ ;  /* 0x000000ffff187224 */ /* 0x000fe200078e00ff */
[----:B------:R-:W-:Y:S01]  /*1170*/  SHF.R.U32.HI R7, RZ, 0x5, R0 ;  /* 0x00000005ff077819 */ /* 0x000fe20000011600 */
[----:B------:R-:W-:-:S04]  /*1180*/  UIADD3 UR24, UP0, UR4, UR24, URZ ;  /* 0x0000001804187290 */ /* 0x000fc8000ff1e03f */
[----:B------:R-:W-:Y:S01]  /*1190*/  ULEA.HI.X.SX32 UR25, UR4, UR25, 0x1, UP0 ;  /* 0x0000001904197291 */ /* 0x000fe200080f0e3f */
[----:B------:R-:W-:Y:S11]  /*11a0*/  @P0 BRA `(.L_x_45) ;  /* 0x0000000000280947 */ /* 0x000ff60003800000 */
[----:B-1-34-:R-:W1:Y:S01]  /*11b0*/  S2R R2, SR_LANEID ;  /* 0x0000000000027919 */ /* 0x01ae620000000000 */
[----:B------:R-:W-:Y:S05]  /*11c0*/  WARPSYNC.ALL ;  /* 0x0000000000007948 */ /* 0x000fea0003800000 */
[----:B-1----:R-:W-:-:S05]  /*11d0*/  IMAD.SHL.U32 R4, R2, 0x4, RZ ;  /* 0x0000000402047824 */ /* 0x002fca00078e00ff */
[----:B------:R-:W1:Y:S01]  /*11e0*/  LDS R5, [R4+UR5] ;  /* 0x0000000504057984 */ /* 0x000e620008000800 */
[----:B------:R-:W-:-:S05]  /*11f0*/  IADD3 R2, P3, R4, UR24, RZ ;  /* 0x0000001804027c10 */ /* 0x000fca000ff7e0ff */
[----:B------:R-:W-:-:S05]  /*1200*/  IMAD.X R3, RZ, RZ, UR25, P3 ;  /* 0x00000019ff037e24 */ /* 0x000fca00098e06ff */
[----:B-1----:R1:W3:Y:S01]  /*1210*/  ATOMG.E.EXCH.STRONG.GPU PT, RZ, [R2], R5 ;  /* 0x0000000502ff73a8 */ /* 0x0022e200041ee100 */
[----:B------:R-:W-:-:S04]  /*1220*/  DEPBAR {5,4,3,2,1,0} ;  /* 0x0000003f0000791a */ /* 0x000fc80000000000 */
[----:B------:R1:W-:Y:S01]  /*1230*/  UTMACCTL.IV [UR24] ;  /* 0x00000000180079b9 */ /* 0x0003e20008000000 */
[----:B------:R-:W-:Y:S01]  /*1240*/  NOP ;  /* 0x0000000000007918 */ /* 0x000fe20000000000 */
.L_x_45:
[----:B------:R-:W-:Y:S05]  /*1250*/  @P0 BRA `(.L_x_46) ;  /* 0x00000000000c0947 */ /* 0x000fea0003800000 */
[----:B------:R0:W-:Y:S01]  /*1260*/  UTMACMDFLUSH ;  /* 0x00000000000079b7 */ /* 0x0001e20000000000 */
[----:B------:R-:W-:Y:S05]  /*1270*/  @P0 BRA `(.L_x_46) ;  /* 0x0000000000040947 */ /* 0x000fea0003800000 */
[----:B------:R-:W-:-:S04]  /*1280*/  DEPBAR.LE SB0, 0x0 ;  /* 0x000080000000791a */ /* 0x000fc80000000000 */
.L_x_46:
[----:B------:R-:W-:Y:S05]  /*1290*/  WARPSYNC.ALL ;  /* 0x0000000000007948 */ /* 0x000fea0003800000 */
[----:B---3--:R-:W-:Y:S01]  /*12a0*/  BAR.SYNC.DEFER_BLOCKING 0x0 ;  /* 0x0000000000007b1d */ /* 0x008fe20000010000 */
[----:B------:R-:W-:Y:S01]  /*12b0*/  R2UR UR27, R7 ;  /* 0x00000000071b72ca */ /* 0x000fe200000e0000 */
[----:B------:R-:W-:Y:S01]  /*12c0*/  USHF.L.U32 UR26, UR28, 0x8, URZ ;  /* 0x000000081c1a7899 */ /* 0x000fe2000800063f */
[----:B------:R-:W-:Y:S01]  /*12d0*/  IMAD.MOV.U32 R25, RZ, RZ, RZ ;  /* 0x000000ffff197224 */ /* 0x000fe200078e00ff */
[----:B------:R-:W-:Y:S01]  /*12e0*/  USHF.L.U32 UR11, UR29, 0x7, URZ ;  /* 0x000000071d0b7899 */ /* 0x000fe2000800063f */
[----:B------:R-:W-:Y:S01]  /*12f0*/  CS2R R26, SRZ ;  /* 0x00000000001a7805 */ /* 0x000fe2000001ff00 */
[----:B------:R-:W-:Y:S01]  /*1300*/  VOTEU.ALL UP0, P2 ;  /* 0x00000000003f7886 */ /* 0x000fe20001000000 */
[----:B------:R-:W-:Y:S01]  /*1310*/  UMOV UR6, 0x1 ;  /* 0x0000000100067882 */ /* 0x000fe20000000000 */
[----:B------:R-:W-:Y:S01]  /*1320*/  VOTEU.ALL UP1, P2 ;  /* 0x00000000003f7886 */ /* 0x000fe20001020000 */
[----:B------:R-:W-:-:S02]  /*1330*/  CS2R R28, SRZ ;  /* 0x00000000001c7805 */ /* 0x000fc4000001ff00 */
[----:B------:R-:W-:Y:S01]  /*1340*/  CS2R R30, SRZ ;  /* 0x00000000001e7805 */ /* 0x000fe2000001ff00 */
[----:B------:R-:W-:-:S04]  /*1350*/  @!UP0 UIADD3 UR8, -UR6, 0x100000, URZ ;  /* 0x0010000006088890 */ /* 0x000fc8000fffe13f */
[----:B------:R-:W-:Y:S02]  /*1360*/  @!UP0 USHF.L.U32 UR9, UR8, 0xb, URZ ;  /* 0x0000000b08098899 */ /* 0x000fe4000800063f */
[----:B------:R-:W-:Y:S01]  /*1370*/  @!UP0 USHF.L.U32 UR8, UR8, 0x1, URZ ;  /* 0x0000000108088899 */ /* 0x000fe2000800063f */
[----:B------:R-:W-:Y:S01]  /*1380*/  CS2R R32, SRZ ;  /* 0x0000000000207805 */ /* 0x000fe2000001ff00 */
[----:B------:R-:W-:-:S04]  /*1390*/  @!UP0 UIADD3 UR6, -UR6, 0x100000, URZ ;  /* 0x0010000006068890 */ /* 0x000fc8000fffe13f */
[----:B------:R-:W-:Y:S02]  /*13a0*/  @!UP0 USHF.L.U32 UR7, UR6, 0xb, URZ ;  /* 0x0000000b06078899 */ /* 0x000fe4000800063f */
[----:B------:R-:W-:Y:S01]  /*13b0*/  @!UP0 USHF.L.U32 UR6, UR6, 0x1, URZ ;  /* 0x0000000106068899 */ /* 0x000fe2000800063f */
[----:B------:R-:W-:Y:S01]  /*13c0*/  CS2R R34, SRZ ;  /* 0x0000000000227805 */ /* 0x000fe2000001ff00 */
[----:B------:R-:W-:Y:S01]  /*13d0*/  VOTEU.ALL UP0, P2 ;  /* 0x00000000003f7886 */ /* 0x000fe20001000000 */
[----:B------:R-:W-:Y:S02]  /*13e0*/  CS2R R36, SRZ ;  /* 0x0000000000247805 */ /* 0x000fe4000001ff00 */
[----:B------:R-:W-:Y:S02]  /*13f0*/  CS2R R38, SRZ ;  /* 0x0000000000267805 */ /* 0x000fe4000001ff00 */
[----:B------:R-:W-:Y:S02]  /*1400*/  CS2R R40, SRZ ;  /* 0x0000000000287805 */ /* 0x000fe4000001ff00 */
[----:B------:R-:W-:-:S02]  /*1410*/  CS2R R42, SRZ ;  /* 0x00000000002a7805 */ /* 0x000fc4000001ff00 */
[----:B------:R-:W-:Y:S02]  /*1420*/  CS2R R44, SRZ ;  /* 0x00000000002c7805 */ /* 0x000fe4000001ff00 */
[----:B------:R-:W-:Y:S02]  /*1430*/  CS2R R46, SRZ ;  /* 0x00000000002e7805 */ /* 0x000fe4000001ff00 */
[----:B------:R-:W-:Y:S02]  /*1440*/  CS2R R48, SRZ ;  /* 0x0000000000307805 */ /* 0x000fe4000001ff00 */
[----:B------:R-:W-:Y:S01]  /*1450*/  CS2R R50, SRZ ;  /* 0x0000000000327805 */ /* 0x000fe2000001ff00 */
[----:B------:R-:W3:Y:S02]  /*1460*/  FENCE.VIEW.ASYNC.S ;  /* 0x00000000000073c6 */ /* 0x000ee40000000000 */
[----:B---3--:R3:W4:Y:S02]  /*1470*/  @!UP0 SYNCS.EXCH.64 URZ, [UR5+0xc000], UR8 ;  /* 0x00c00008053f85b2 */ /* 0x0087240008000100 */
[----:B----4-:R-:W-:Y:S01]  /*1480*/  BAR.SYNC.DEFER_BLOCKING 0x0 ;  /* 0x0000000000007b1d */ /* 0x010fe20000010000 */
[----:B------:R-:W-:-:S02]  /*1490*/  CS2R R52, SRZ ;  /* 0x0000000000347805 */ /* 0x000fc4000001ff00 */
[----:B------:R-:W-:Y:S02]  /*14a0*/  CS2R R54, SRZ ;  /* 0x0000000000367805 */ /* 0x000fe4000001ff00 */
[----:B------:R-:W-:Y:S02]  /*14b0*/  CS2R R56, SRZ ;  /* 0x0000000000387805 */ /* 0x000fe4000001ff00 */
[----:B------:R-:W-:Y:S02]  /*14c0*/  CS2R R58, SRZ ;  /* 0x00000000003a7805 */ /* 0x000fe4000001ff00 */
[----:B------:R-:W-:Y:S02]  /*14d0*/  CS2R R60, SRZ ;  /* 0x00000000003c7805 */ /* 0x000fe4000001ff00 */
[----:B------:R-:W-:Y:S02]  /*14e0*/  CS2R R62, SRZ ;  /* 0x00000000003e7805 */ /* 0x000fe4000001ff00 */
        /* <DEDUP_REMOVED lines=17> */
[----:B------:R3:W4:Y:S01]  /*1600*/  @!UP1 SYNCS.EXCH.64 URZ, [UR5+0xc008], UR6 ;  /* 0x00c00806053f95b2 */ /* 0x0007220008000100 */
        /* <DEDUP_REMOVED lines=26> */
[----:B------:R-:W-:Y:S01]  /*17b0*/  CS2R R150, SRZ ;  /* 0x0000000000967805 */ /* 0x000fe2000001ff00 */
[----:B----4-:R-:W-:Y:S06]  /*17c0*/  @!P1 BRA `(.L_x_47) ;  /* 0x0000000800189947 */ /* 0x010fec0003800000 */
        /* <DEDUP_REMOVED lines=64> */
[----:B------:R-:W-:Y:S01]  /*1bd0*/  UMOV UR4, URZ ;  /* 0x0000003f00047c82 */ /* 0x000fe20008000000 */
[----:B------:R-:W-:-:S05]  /*1be0*/  UMOV UR10, URZ ;  /* 0x0000003f000a7c82 */ /* 0x000fca0008000000 */
.L_x_49:
[----:B------:R-:W-:Y:S01]  /*1bf0*/  BAR.SYNC.DEFER_BLOCKING 0x0 ;  /* 0x0000000000007b1d */ /* 0x000fe20000010000 */
[----:B------:R-:W-:Y:S01]  /*1c00*/  ULEA UR31, UR4, UR5, 0x3 ;  /* 0x00000005041f7291 */ /* 0x000fe2000f8e183f */
[----:B-1----:R-:W-:Y:S01]  /*1c10*/  @!P2 IMAD.MOV.U32 R2, RZ, RZ, 0x6000 ;  /* 0x00006000ff02a424 */ /* 0x002fe200078e00ff */
[----:B------:R-:W-:Y:S01]  /*1c20*/  ELECT P0, URZ, PT ;  /* 0x00000000003f782f */ /* 0x000fe20003800000 */
[----:B---3--:R-:W-:-:S03]  /*1c30*/  ULEA UR8, UR4, UR5, 0xd ;  /* 0x0000000504087291 */ /* 0x008fc6000f8e683f */
[----:B------:R-:W-:Y:S02]  /*1c40*/  ISETP.LT.U32.AND P0, PT, R6, 0x20, P0 ;  /* 0x000000200600780c */ /* 0x000fe40000701070 */
[----:B------:R-:W-:Y:S01]  /*1c50*/  ELECT P1, URZ, PT ;  /* 0x00000000003f782f */ /* 0x000fe20003820000 */
[----:B------:R-:W-:-:S03]  /*1c60*/  UIADD3 UR8, UR8, 0x8000, URZ ;  /* 0x0000800008087890 */ /* 0x000fc6000fffe03f */
[----:B------:R-:W-:Y:S01]  /*1c70*/  ISETP.LT.U32.AND P1, PT, R6, 0x80, P1 ;  /* 0x000000800600780c */ /* 0x000fe20000f21070 */
[----:B------:R-:W-:Y:S02]  /*1c80*/  ULEA UR17, UR4, UR5, 0xe ;  /* 0x0000000504117291 */ /* 0x000fe4000f8e703f */
[----:B------:R-:W-:Y:S01]  /*1c90*/  ULOP3.LUT UR14, UR27, 0x3, URZ, 0xc0, !UPT ;  /* 0x000000031b0e7892 */ /* 0x000fe2000f8ec03f */
[----:B------:R-:W-:Y:S01]  /*1ca0*/  UMOV UR15, UR10 ;  /* 0x0000000a000f7c82 */ /* 0x000fe20008000000 */
[----:B------:R-:W-:Y:S02]  /*1cb0*/  USHF.R.U32.HI UR30, URZ, 0x4, UR17 ;  /* 0x000000043f1e7899 */ /* 0x000fe40008011611 */
[----:B------:R-:W-:Y:S01]  /*1cc0*/  VOTEU.ANY UP0, P0 ;  /* 0x00000000003f7886 */ /* 0x000fe20000000100 */
[----:B------:R-:W-:Y:S01]  /*1cd0*/  VOTEU.ANY UP2, P0 ;  /* 0x00000000003f7886 */ /* 0x000fe20000040100 */
[----:B------:R-:W-:Y:S01]  /*1ce0*/  ULEA UR12, UR14, UR17, 0xc ;  /* 0x000000110e0c7291 */ /* 0x000fe2000f8e603f */
[----:B------:R1:W-:Y:S02]  /*1cf0*/  @!P2 SYNCS.ARRIVE.TRANS64 RZ, [UR31+0xc000], R2 ;  /* 0x00c00002ffffa9a7 */ /* 0x0003e4000800001f */
[----:B------:R-:W-:Y:S01]  /*1d00*/  @UP0 UIADD3 UR9, UR31, 0xc000, URZ ;  /* 0x0000c0001f090890 */ /* 0x000fe2000fffe03f */
[----:B------:R-:W-:Y:S01]  /*1d10*/  @UP0 UMOV UR6, UR20 ;  /* 0x0000001400060c82 */ /* 0x000fe20008000000 */
[----:B------:R-:W-:Y:S01]  /*1d20*/  @UP0 UMOV UR7, UR21 ;  /* 0x0000001500070c82 */ /* 0x000fe20008000000 */
[----:B------:R-:W-:Y:S01]  /*1d30*/  BAR.SYNC.DEFER_BLOCKING 0x0 ;  /* 0x0000000000007b1d */ /* 0x000fe20000010000 */
[----:B------:R-:W-:Y:S01]  /*1d40*/  ULEA UR14, UR14, UR26, 0x6 ;  /* 0x0000001a0e0e7291 */ /* 0x000fe2000f8e303f */
[----:B-1----:R-:W-:Y:S01]  /*1d50*/  SHF.L.U32 R2, R13, 0x1f, RZ ;  /* 0x0000001f0d027819 */ /* 0x002fe200000006ff */
[----:B------:R-:W-:-:S03]  /*1d60*/  USHF.L.U32 UR16, UR27, 0x6, URZ ;  /* 0x000000061b107899 */ /* 0x000fc6000800063f */
[----:B------:R-:W-:Y:S01]  /*1d70*/  VOTEU.ANY UP1, P1 ;  /* 0x00000000003f7886 */ /* 0x000fe20000820100 */
[----:B------:R-:W-:Y:S01]  /*1d80*/  VOTEU.ANY UP3, P1 ;  /* 0x00000000003f7886 */ /* 0x000fe20000860100 */
[----:B------:R-:W-:Y:S02]  /*1d90*/  USGXT.U32 UR30, UR30, 0xe ;  /* 0x0000000e1e1e789a */ /* 0x000fe40008000000 */
[----:B------:R-:W-:Y:S02]  /*1da0*/  ULOP3.LUT UR16, UR16, 0x100, URZ, 0xc0, !UPT ;  /* 0x0000010010107892 */ /* 0x000fe4000f8ec03f */
[----:B------:R-:W-:Y:S01]  /*1db0*/  @UP1 UIADD3 UR13, UR31, 0xc000, URZ ;  /* 0x0000c0001f0d1890 */ /* 0x000fe2000fffe03f */
[----:B------:R-:W-:Y:S01]  /*1dc0*/  @UP1 UMOV UR18, UR22 ;  /* 0x0000001600121c82 */ /* 0x000fe20008000000 */
[----:B------:R-:W-:Y:S01]  /*1dd0*/  @UP1 UMOV UR19, UR23 ;  /* 0x0000001700131c82 */ /* 0x000fe20008000000 */
[----:B------:R-:W-:Y:S01]  /*1de0*/  ULEA.HI UR16, UR8, UR16, URZ, 0x1c ;  /* 0x0000001008107291 */ /* 0x000fe2000f8fe03f */
[----:B------:R-:W-:-:S03]  /*1df0*/  UMOV UR17, 0x80000020 ;  /* 0x8000002000117882 */ /* 0x000fc60000000000 */
[----:B------:R-:W-:Y:S01]  /*1e00*/  ULOP3.LUT UR16, UR16, 0x3fff, URZ, 0xc0, !UPT ;  /* 0x00003fff10107892 */ /* 0x000fe2000f8ec03f */
[----:B------:R1:W-:Y:S01]  /*1e10*/  @UP2 UTMALDG.2D [UR8], [UR6] ;  /* 0x00000008060025b4 */ /* 0x0003e20008008000 */
[----:B------:R3:W-:Y:S06]  /*1e20*/  MEMBAR.ALL.CTA ;  /* 0x0000000000007992 */ /* 0x0007ec0000008000 */
[----:B---3--:R-:W3:Y:S01]  /*1e30*/  FENCE.VIEW.ASYNC.S ;  /* 0x00000000000073c6 */ /* 0x008ee20000000000 */
[----:B-1----:R-:W-:Y:S01]  /*1e40*/  ULOP3.LUT UR6, UR30, 0x1000000, URZ, 0xfc, !UPT ;  /* 0x010000001e067892 */ /* 0x002fe2000f8efc3f */
[----:B---3--:R-:W-:Y:S06]  /*1e50*/  BAR.SYNC.DEFER_BLOCKING 0x0 ;  /* 0x0000000000007b1d */ /* 0x008fec0000010000 */
[----:B------:R1:W-:Y:S02]  /*1e60*/  @UP3 UTMALDG.2D [UR12], [UR18] ;  /* 0x0000000c120035b4 */ /* 0x0003e40008008000 */
[----:B------:R-:W-:Y:S06]  /*1e70*/  BAR.SYNC.DEFER_BLOCKING 0x0 ;  /* 0x0000000000007b1d */ /* 0x000fec0000010000 */
[----:B-1----:R-:W-:Y:S01]  /*1e80*/  UMOV UR18, UR6 ;  /* 0x0000000600127c82 */ /* 0x002fe20008000000 */
[----:B------:R-:W-:Y:S01]  /*1e90*/  UMOV UR19, 0x40000040 ;  /* 0x4000004000137882 */ /* 0x000fe20000000000 */
[----:B------:R-:W1:Y:S02]  /*1ea0*/  SYNCS.PHASECHK.TRANS64.TRYWAIT P0, [UR31+0xc000], R2 ;  /* 0x00c00002ff0075a7 */ /* 0x000e64000800015f */
[----:B-1----:R-:W-:Y:S05]  /*1eb0*/  @!P0 BRA `(.L_x_48) ;  /* 0x0000000800348947 */ /* 0x002fea0003800000 */
.L_x_50:
[----:B------:R-:W-:Y:S02]  /*1ec0*/  WARPGROUP.DEPBAR.LE gsb0, 0x0 ;  /* 0x00008000000079c5 */ /* 0x000fe40000010000 */
[----:B------:R-:W-:Y:S01]  /*1ed0*/  WARPGROUP.ARRIVE ;  /* 0x00000000000079c5 */ /* 0x000fe20000000000 */
[----:B------:R-:W1:Y:S01]  /*1ee0*/  LDC R2, c[0x0][0x230] ;  /* 0x00008c00ff027b82 */ /* 0x000e620000000800 */
[----:B------:R-:W-:Y:S01]  /*1ef0*/  UIADD3 UR10, UR10, 0x20, URZ ;  /* 0x000000200a0a7890 */ /* 0x000fe2000fffe03f */
[----:B------:R-:W-:Y:S01]  /*1f00*/  UMOV UR14, 0x1000080 ;  /* 0x01000080000e7882 */ /* 0x000fe20000000000 */
[----:B------:R-:W-:Y:S02]  /*1f10*/  UMOV UR15, 0x40000040 ;  /* 0x40000040000f7882 */ /* 0x000fe40000000000 */
[----:B------:R-:W-:Y:S01]  /*1f20*/  HGMMA.64x256x16.F32 R24, gdesc[UR16].tnspB, R24 ;  /* 0x43e00000101879f0 */ /* 0x000fe20008700818 */
[----:B------:R-:W-:Y:S01]  /*1f30*/  UMOV UR6, UR30 ;  /* 0x0000001e00067c82 */ /* 0x000fe20008000000 */
[----:B------:R-:W-:Y:S01]  /*1f40*/  UMOV UR7, URZ ;  /* 0x0000003f00077c82 */ /* 0x000fe20008000000 */
[----:B------:R-:W-:-:S02]  /*1f50*/  UIADD3 UR4, UR4, 0x1, URZ ;  /* 0x0000000104047890 */ /* 0x000fc4000fffe03f */
[----:B------:R-:W-:Y:S01]  /*1f60*/  UIADD3.64 UR14, UR6, UR14, URZ ;  /* 0x0000000e060e7297 */ /* 0x000fe2000fffe03f */
[----:B------:R-:W-:Y:S01]  /*1f70*/  UMOV UR12, 0xfffffffe ;  /* 0xfffffffe000c7882 */ /* 0x000fe20000000000 */
[----:B------:R-:W-:Y:S01]  /*1f80*/  UMOV UR13, 0x7fffffdf ;  /* 0x7fffffdf000d7882 */ /* 0x000fe20000000000 */
[----:B------:R-:W-:Y:S01]  /*1f90*/  UMOV UR6, UR16 ;  /* 0x0000001000067c82 */ /* 0x000fe20008000000 */
[----:B------:R-:W-:Y:S01]  /*1fa0*/  UMOV UR7, URZ ;  /* 0x0000003f00077c82 */ /* 0x000fe20008000000 */
[----:B------:R-:W-:Y:S02]  /*1fb0*/  UISETP.NE.U32.AND UP0, UPT, UR4, 0x2, UPT ;  /* 0x000000020400788c */ /* 0x000fe4000bf05070 */
[----:B------:R-:W-:Y:S02]  /*1fc0*/  UIADD3.64 UR12, UR6, -UR12, URZ ;  /* 0x8000000c060c7297 */ /* 0x000fe4000fffe03f */
[----:B------:R-:W-:Y:S02]  /*1fd0*/  USEL UR6, URZ, 0x1, UP0 ;  /* 0x000000013f067887 */ /* 0x000fe40008000000 */
[----:B------:R-:W-:Y:S01]  /*1fe0*/  USEL UR4, UR4, URZ, UP0 ;  /* 0x0000003f04047287 */ /* 0x000fe20008000000 */
[----:B-1----:R-:W-:-:S03]  /*1ff0*/  ISETP.LE.AND P0, PT, R2, UR10, PT ;  /* 0x0000000a02007c0c */ /* 0x002fc6000bf03270 */
[----:B------:R-:W-:-:S08]  /*2000*/  LOP3.LUT R13, R13, UR6, RZ, 0x3c, !PT ;  /* 0x000000060d0d7c12 */ /* 0x000fd0000f8e3cff */
[----:B------:R-:W-:Y:S02]  /*2010*/  HGMMA.64x256x16.F32 R24, gdesc[UR12].tnspB, R24, gsb0 ;  /* 0x43e000000c1879f0 */ /* 0x000fe40008000818 */
[----:B------:R-:W-:Y:S05]  /*2020*/  @!P0 BRA `(.L_x_49) ;  /* 0xfffffff800f08947 */ /* 0x000fea000383ffff */
.L_x_47:
[----:B------:R-:W-:Y:S02]  /*2030*/  WARPGROUP.DEPBAR.LE gsb0, 0x0 ;  /* 0x00008000000079c5 */ /* 0x000fe40000010000 */
[----:B------:R-:W-:Y:S01]  /*2040*/  BAR.SYNC.DEFER_BLOCKING 0x0 ;  /* 0x0000000000007b1d */ /* 0x000fe20000010000 */
[C---:B-1----:R-:W-:Y:S01]  /*2050*/  IMAD.SHL.U32 R2, R0.reuse, 0x80, RZ ;  /* 0x0000008000027824 */ /* 0x042fe200078e00ff */
[----:B------:R-:W-:Y:S01]  /*2060*/  F2FP.F16.F32.PACK_AB R24, R25, R24 ;  /* 0x000000181918723e */ /* 0x000fe200000000ff */
[----:B------:R-:W-:Y:S01]  /*2070*/  IMAD.SHL.U32 R3, R0, 0x10, RZ ;  /* 0x0000001000037824 */ /* 0x000fe200078e00ff */
[----:B------:R-:W-:Y:S02]  /*2080*/  F2FP.F16.F32.PACK_AB R25, R27, R26 ;  /* 0x0000001a1b19723e */ /* 0x000fe400000000ff */
[----:B------:R-:W-:Y:S02]  /*2090*/  ELECT P0, URZ, PT ;  /* 0x00000000003f782f */ /* 0x000fe40003800000 */
[----:B------:R-:W-:Y:S01]  /*20a0*/  LOP3.LUT R2, R2, 0x780, RZ, 0xc0, !PT ;  /* 0x0000078002027812 */ /* 0x000fe200078ec0ff */
[----:B------:R-:W-:Y:S01]  /*20b0*/  ULOP3.LUT UR27, UR27, 0x3, URZ, 0xc0, !UPT ;  /* 0x000000031b1b7892 */ /* 0x000fe2000f8ec03f */
[----:B------:R-:W-:Y:S01]  /*20c0*/  F2FP.F16.F32.PACK_AB R56, R57, R56 ;  /* 0x000000383938723e */ /* 0x000fe200000000ff */
[----:B------:R-:W-:Y:S01]  /*20d0*/  UMOV UR10, UR11 ;  /* 0x0000000b000a7c82 */ /* 0x000fe20008000000 */
[----:B------:R-:W-:Y:S01]  /*20e0*/  LOP3.LUT R3, R2, 0x70, R3, 0xf8, !PT ;  /* 0x0000007002037812 */ /* 0x000fe200078ef803 */
[----:B---3--:R-:W-:Y:S01]  /*20f0*/  ULEA UR8, UR27, UR5, 0xe ;  /* 0x000000051b087291 */ /* 0x008fe2000f8e703f */
[----:B------:R-:W-:Y:S01]  /*2100*/  F2FP.F16.F32.PACK_AB R26, R29, R28 ;  /* 0x0000001c1d1a723e */ /* 0x000fe200000000ff */
[----:B------:R-:W-:Y:S01]  /*2110*/  ULEA UR9, UR27, UR26, 0x6 ;  /* 0x0000001a1b097291 */ /* 0x000fe2000f8e303f */
[----:B------:R-:W-:Y:S01]  /*2120*/  LOP3.LUT R3, R3, 0x10, R0, 0x78, !PT ;  /* 0x0000001003037812 */ /* 0x000fe200078e7800 */
[----:B------:R-:W-:Y:S01]  /*2130*/  IMAD.SHL.U32 R0, R0, 0x40, RZ ;  /* 0x0000004000007824 */ /* 0x000fe200078e00ff */
[----:B------:R-:W-:-:S02]  /*2140*/  F2FP.F16.F32.PACK_AB R27, R31, R30 ;  /* 0x0000001e1f1b723e */ /* 0x000fc400000000ff */
[----:B------:R-:W-:Y:S02]  /*2150*/  F2FP.F16.F32.PACK_AB R57, R59, R58 ;  /* 0x0000003a3b39723e */ /* 0x000fe400000000ff */
[----:B------:R-:W-:Y:S02]  /*2160*/  LOP3.LUT R0, R3, 0x3800, R0, 0xf8, !PT ;  /* 0x0000380003007812 */ /* 0x000fe400078ef800 */
[----:B------:R-:W-:Y:S01]  /*2170*/  F2FP.F16.F32.PACK_AB R88, R89, R88 ;  /* 0x000000585958723e */ /* 0x000fe200000000ff */
[----:B------:R-:W1:Y:S02]  /*2180*/  @!P2 SYNCS.CCTL.IV [UR5+0xc000] ;  /* 0x00c00000ff00a9b1 */ /* 0x000e640008000005 */
[----:B-1----:R-:W-:Y:S01]  /*2190*/  BAR.SYNC.DEFER_BLOCKING 0x0 ;  /* 0x0000000000007b1d */ /* 0x002fe20000010000 */
[C---:B------:R-:W-:Y:S01]  /*21a0*/  LOP3.LUT R3, R0.reuse, 0x20, RZ, 0x3c, !PT ;  /* 0x0000002000037812 */ /* 0x040fe200078e3cff */
[----:B------:R-:W-:Y:S01]  /*21b0*/  VIADD R2, R0, UR5 ;  /* 0x0000000500027c36 */ /* 0x000fe20008000000 */
[----:B------:R-:W-:-:S02]  /*21c0*/  F2FP.F16.F32.PACK_AB R58, R61, R60 ;  /* 0x0000003c3d3a723e */ /* 0x000fc400000000ff */
[----:B------:R-:W-:Y:S01]  /*21d0*/  F2FP.F16.F32.PACK_AB R59, R63, R62 ;  /* 0x0000003e3f3b723e */ /* 0x000fe200000000ff */
[----:B------:R-:W-:Y:S01]  /*21e0*/  VIADD R3, R3, UR5 ;  /* 0x0000000503037c36 */ /* 0x000fe20008000000 */
[----:B------:R-:W-:Y:S02]  /*21f0*/  F2FP.F16.F32.PACK_AB R89, R91, R90 ;  /* 0x0000005a5b59723e */ /* 0x000fe400000000ff */
[----:B------:R-:W-:Y:S02]  /*2200*/  F2FP.F16.F32.PACK_AB R120, R121, R120 ;  /* 0x000000787978723e */ /* 0x000fe400000000ff */
[----:B------:R-:W-:Y:S02]  /*2210*/  F2FP.F16.F32.PACK_AB R32, R33, R32 ;  /* 0x000000202120723e */ /* 0x000fe400000000ff */
[----:B------:R-:W-:Y:S02]  /*2220*/  F2FP.F16.F32.PACK_AB R90, R93, R92 ;  /* 0x0000005c5d5a723e */ /* 0x000fe400000000ff */
[----:B------:R-:W-:-:S02]  /*2230*/  F2FP.F16.F32.PACK_AB R91, R95, R94 ;  /* 0x0000005e5f5b723e */ /* 0x000fc400000000ff */
[----:B------:R-:W-:Y:S02]  /*2240*/  F2FP.F16.F32.PACK_AB R121, R123, R122 ;  /* 0x0000007a7b79723e */ /* 0x000fe400000000ff */
[----:B------:R-:W-:Y:S02]  /*2250*/  F2FP.F16.F32.PACK_AB R33, R35, R34 ;  /* 0x000000222321723e */ /* 0x000fe400000000ff */
[----:B------:R-:W-:Y:S02]  /*2260*/  F2FP.F16.F32.PACK_AB R64, R65, R64 ;  /* 0x000000404140723e */ /* 0x000fe400000000ff */
[----:B------:R-:W-:Y:S01]  /*2270*/  F2FP.F16.F32.PACK_AB R122, R125, R124 ;  /* 0x0000007c7d7a723e */ /* 0x000fe200000000ff */
[----:B------:R-:W1:Y:S02]  /*2280*/  @!P2 SYNCS.CCTL.IV [UR5+0xc008] ;  /* 0x00c00800ff00a9b1 */ /* 0x000e640008000005 */
[----:B-1----:R-:W-:Y:S01]  /*2290*/  BAR.SYNC.DEFER_BLOCKING 0x0 ;  /* 0x0000000000007b1d */ /* 0x002fe20000010000 */
[----:B------:R-:W-:-:S02]  /*22a0*/  F2FP.F16.F32.PACK_AB R123, R127, R126 ;  /* 0x0000007e7f7b723e */ /* 0x000fc400000000ff */
[----:B------:R-:W-:Y:S02]  /*22b0*/  LOP3.LUT R4, R0, 0x40, RZ, 0x3c, !PT ;  /* 0x0000004000047812 */ /* 0x000fe400078e3cff */
[----:B------:R-:W-:Y:S02]  /*22c0*/  F2FP.F16.F32.PACK_AB R34, R37, R36 ;  /* 0x000000242522723e */ /* 0x000fe400000000ff */
[----:B------:R-:W-:Y:S01]  /*22d0*/  F2FP.F16.F32.PACK_AB R35, R39, R38 ;  /* 0x000000262723723e */ /* 0x000fe200000000ff */
[----:B------:R-:W-:Y:S01]  /*22e0*/  VIADD R4, R4, UR5 ;  /* 0x0000000504047c36 */ /* 0x000fe20008000000 */
[----:B------:R-:W-:Y:S02]  /*22f0*/  F2FP.F16.F32.PACK_AB R65, R67, R66 ;  /* 0x000000424341723e */ /* 0x000fe400000000ff */
[----:B------:R-:W-:Y:S02]  /*2300*/  F2FP.F16.F32.PACK_AB R96, R97, R96 ;  /* 0x000000606160723e */ /* 0x000fe400000000ff */
[----:B------:R-:W-:-:S02]  /*2310*/  F2FP.F16.F32.PACK_AB R66, R69, R68 ;  /* 0x000000444542723e */ /* 0x000fc400000000ff */
[----:B------:R-:W-:Y:S02]  /*2320*/  F2FP.F16.F32.PACK_AB R67, R71, R70 ;  /* 0x000000464743723e */ /* 0x000fe400000000ff */
[----:B------:R-:W-:Y:S02]  /*2330*/  F2FP.F16.F32.PACK_AB R97, R99, R98 ;  /* 0x000000626361723e */ /* 0x000fe400000000ff */
[----:B------:R-:W-:Y:S02]  /*2340*/  F2FP.F16.F32.PACK_AB R128, R129, R128 ;  /* 0x000000808180723e */ /* 0x000fe400000000ff */
[----:B------:R-:W-:Y:S02]  /*2350*/  F2FP.F16.F32.PACK_AB R40, R41, R40 ;  /* 0x000000282928723e */ /* 0x000fe400000000ff */
[----:B------:R-:W-:Y:S01]  /*2360*/  F2FP.F16.F32.PACK_AB R98, R101, R100 ;  /* 0x000000646562723e */ /* 0x000fe200000000ff */
[----:B------:R-:W-:Y:S01]  /*2370*/  STSM.16.M88.4 [R2], R24 ;  /* 0x0000001802007844 */ /* 0x000fe20000000200 */
[----:B------:R-:W-:-:S02]  /*2380*/  F2FP.F16.F32.PACK_AB R99, R103, R102 ;  /* 0x000000666763723e */ /* 0x000fc400000000ff */
[----:B------:R-:W-:Y:S01]  /*2390*/  F2FP.F16.F32.PACK_AB R129, R131, R130 ;  /* 0x000000828381723e */ /* 0x000fe200000000ff */
[----:B------:R-:W-:Y:S01]  /*23a0*/  STSM.16.M88.4 [R2+0x4000], R56 ;  /* 0x0040003802007844 */ /* 0x000fe20000000200 */
[----:B------:R-:W-:Y:S02]  /*23b0*/  F2FP.F16.F32.PACK_AB R41, R43, R42 ;  /* 0x0000002a2b29723e */ /* 0x000fe400000000ff */
[----:B------:R-:W-:Y:S01]  /*23c0*/  F2FP.F16.F32.PACK_AB R72, R73, R72 ;  /* 0x000000484948723e */ /* 0x000fe200000000ff */
[----:B------:R-:W-:Y:S01]  /*23d0*/  STSM.16.M88.4 [R2+0x8000], R88 ;  /* 0x0080005802007844 */ /* 0x000fe20000000200 */
[----:B------:R-:W-:Y:S02]  /*23e0*/  F2FP.F16.F32.PACK_AB R130, R133, R132 ;  /* 0x000000848582723e */ /* 0x000fe400000000ff */
[----:B------:R-:W-:Y:S01]  /*23f0*/  F2FP.F16.F32.PACK_AB R131, R135, R134 ;  /* 0x000000868783723e */ /* 0x000fe200000000ff */
[----:B------:R-:W-:Y:S01]  /*2400*/  STSM.16.M88.4 [R2+0xc000], R120 ;  /* 0x00c0007802007844 */ /* 0x000fe20000000200 */
[----:B------:R-:W-:-:S02]  /*2410*/  LOP3.LUT R0, R0, 0x60, RZ, 0x3c, !PT ;  /* 0x0000006000007812 */ /* 0x000fc400078e3cff */
[----:B------:R-:W-:Y:S01]  /*2420*/  F2FP.F16.F32.PACK_AB R42, R45, R44 ;  /* 0x0000002c2d2a723e */ /* 0x000fe200000000ff */
[----:B------:R-:W-:Y:S01]  /*2430*/  STSM.16.M88.4 [R3], R32 ;  /* 0x0000002003007844 */ /* 0x000fe20000000200 */
[----:B------:R-:W-:Y:S01]  /*2440*/  F2FP.F16.F32.PACK_AB R43, R47, R46 ;  /* 0x0000002e2f2b723e */ /* 0x000fe200000000ff */
[----:B------:R-:W-:Y:S01]  /*2450*/  VIADD R0, R0, UR5 ;  /* 0x0000000500007c36 */ /* 0x000fe20008000000 */
[----:B------:R-:W-:Y:S01]  /*2460*/  F2FP.F16.F32.PACK_AB R73, R75, R74 ;  /* 0x0000004a4b49723e */ /* 0x000fe200000000ff */
[----:B------:R-:W-:Y:S01]  /*2470*/  STSM.16.M88.4 [R3+0x4000], R64 ;  /* 0x0040004003007844 */ /* 0x000fe20000000200 */
[----:B------:R-:W-:Y:S02]  /*2480*/  F2FP.F16.F32.PACK_AB R104, R105, R104 ;  /* 0x000000686968723e */ /* 0x000fe400000000ff */
[----:B------:R-:W-:Y:S01]  /*2490*/  F2FP.F16.F32.PACK_AB R74, R77, R76 ;  /* 0x0000004c4d4a723e */ /* 0x000fe200000000ff */
[----:B------:R-:W-:Y:S01]  /*24a0*/  STSM.16.M88.4 [R3+0x8000], R96 ;  /* 0x0080006003007844 */ /* 0x000fe20000000200 */
[----:B------:R-:W-:-:S02]  /*24b0*/  F2FP.F16.F32.PACK_AB R75, R79, R78 ;  /* 0x0000004e4f4b723e */ /* 0x000fc400000000ff */
[----:B------:R-:W-:Y:S01]  /*24c0*/  F2FP.F16.F32.PACK_AB R105, R107, R106 ;  /* 0x0000006a6b69723e */ /* 0x000fe200000000ff */
[----:B------:R-:W-:Y:S01]  /*24d0*/  STSM.16.M88.4 [R3+0xc000], R128 ;  /* 0x00c0008003007844 */ /* 0x000fe20000000200 */
[----:B------:R-:W-:Y:S02]  /*24e0*/  F2FP.F16.F32.PACK_AB R136, R137, R136 ;  /* 0x000000888988723e */ /* 0x000fe400000000ff */
[----:B------:R-:W-:Y:S01]  /*24f0*/  F2FP.F16.F32.PACK_AB R48, R49, R48 ;  /* 0x000000303130723e */ /* 0x000fe200000000ff */
[----:B------:R-:W-:Y:S01]  /*2500*/  STSM.16.M88.4 [R4], R40 ;  /* 0x0000002804007844 */ /* 0x000fe20000000200 */
[----:B------:R-:W-:Y:S02]  /*2510*/  F2FP.F16.F32.PACK_AB R106, R109, R108 ;  /* 0x0000006c6d6a723e */ /* 0x000fe400000000ff */
[----:B------:R-:W-:Y:S01]  /*2520*/  F2FP.F16.F32.PACK_AB R107, R111, R110 ;  /* 0x0000006e6f6b723e */ /* 0x000fe200000000ff */
[----:B------:R-:W-:Y:S01]  /*2530*/  STSM.16.M88.4 [R4+0x4000], R72 ;  /* 0x0040004804007844 */ /* 0x000fe20000000200 */
[----:B------:R-:W-:-:S02]  /*2540*/  F2FP.F16.F32.PACK_AB R137, R139, R138 ;  /* 0x0000008a8b89723e */ /* 0x000fc400000000ff */
[----:B------:R-:W-:Y:S01]  /*2550*/  F2FP.F16.F32.PACK_AB R49, R51, R50 ;  /* 0x000000323331723e */ /* 0x000fe200000000ff */
[----:B------:R-:W-:Y:S01]  /*2560*/  STSM.16.M88.4 [R4+0x8000], R104 ;  /* 0x0080006804007844 */ /* 0x000fe20000000200 */
[----:B------:R-:W-:Y:S02]  /*2570*/  F2FP.F16.F32.PACK_AB R80, R81, R80 ;  /* 0x000000505150723e */ /* 0x000fe400000000ff */
[----:B------:R-:W-:Y:S02]  /*2580*/  F2FP.F16.F32.PACK_AB R138, R141, R140 ;  /* 0x0000008c8d8a723e */ /* 0x000fe400000000ff */
[----:B------:R-:W-:Y:S02]  /*2590*/  F2FP.F16.F32.PACK_AB R139, R143, R142 ;  /* 0x0000008e8f8b723e */ /* 0x000fe400000000ff */
[----:B------:R-:W-:Y:S02]  /*25a0*/  F2FP.F16.F32.PACK_AB R50, R53, R52 ;  /* 0x000000343532723e */ /* 0x000fe400000000ff */
[----:B------:R-:W-:Y:S01]  /*25b0*/  F2FP.F16.F32.PACK_AB R51, R55, R54 ;  /* 0x000000363733723e */ /* 0x000fe200000000ff */
[----:B------:R-:W-:Y:S01]  /*25c0*/  STSM.16.M88.4 [R4+0xc000], R136 ;  /* 0x00c0008804007844 */ /* 0x000fe20000000200 */
[----:B------:R-:W-:-:S02]  /*25d0*/  F2FP.F16.F32.PACK_AB R81, R83, R82 ;  /* 0x000000525351723e */ /* 0x000fc400000000ff */
[----:B------:R-:W-:Y:S01]  /*25e0*/  F2FP.F16.F32.PACK_AB R112, R113, R112 ;  /* 0x000000707170723e */ /* 0x000fe200000000ff */
[----:B------:R-:W-:Y:S01]  /*25f0*/  STSM.16.M88.4 [R0], R48 ;  /* 0x0000003000007844 */ /* 0x000fe20000000200 */
[----:B------:R-:W-:Y:S02]  /*2600*/  F2FP.F16.F32.PACK_AB R82, R85, R84 ;  /* 0x000000545552723e */ /* 0x000fe400000000ff */
[----:B------:R-:W-:Y:S02]  /*2610*/  F2FP.F16.F32.PACK_AB R83, R87, R86 ;  /* 0x000000565753723e */ /* 0x000fe400000000ff */
[----:B------:R-:W-:Y:S02]  /*2620*/  F2FP.F16.F32.PACK_AB R113, R115, R114 ;  /* 0x000000727371723e */ /* 0x000fe400000000ff */
[----:B------:R-:W-:Y:S01]  /*2630*/  F2FP.F16.F32.PACK_AB R144, R145, R144 ;  /* 0x000000909190723e */ /* 0x000fe200000000ff */
[----:B------:R-:W-:Y:S01]  /*2640*/  STSM.16.M88.4 [R0+0x4000], R80 ;  /* 0x0040005000007844 */ /* 0x000fe20000000200 */
[----:B------:R-:W-:-:S02]  /*2650*/  F2FP.F16.F32.PACK_AB R114, R117, R116 ;  /* 0x000000747572723e */ /* 0x000fc400000000ff */
[----:B------:R-:W-:Y:S02]  /*2660*/  F2FP.F16.F32.PACK_AB R115, R119, R118 ;  /* 0x000000767773723e */ /* 0x000fe400000000ff */
[----:B------:R-:W-:Y:S02]  /*2670*/  F2FP.F16.F32.PACK_AB R145, R147, R146 ;  /* 0x000000929391723e */ /* 0x000fe400000000ff */
[----:B------:R-:W-:Y:S01]  /*2680*/  F2FP.F16.F32.PACK_AB R146, R149, R148 ;  /* 0x000000949592723e */ /* 0x000fe200000000ff */
[----:B------:R-:W-:Y:S01]  /*2690*/  STSM.16.M88.4 [R0+0x8000], R112 ;  /* 0x0080007000007844 */ /* 0x000fe20000000200 */
[----:B------:R-:W-:Y:S02]  /*26a0*/  F2FP.F16.F32.PACK_AB R147, R151, R150 ;  /* 0x000000969793723e */ /* 0x000fe400000000ff */
[----:B------:R-:W-:-:S03]  /*26b0*/  ISETP.LT.U32.AND P0, PT, R6, 0x80, P0 ;  /* 0x000000800600780c */ /* 0x000fc60000701070 */
[----:B------:R-:W-:Y:S01]  /*26c0*/  STSM.16.M88.4 [R0+0xc000], R144 ;  /* 0x00c0009000007844 */ /* 0x000fe20000000200 */
[----:B------:R1:W-:Y:S06]  /*26d0*/  MEMBAR.ALL.CTA ;  /* 0x0000000000007992 */ /* 0x0003ec0000008000 */
[----:B-1----:R-:W1:Y:S03]  /*26e0*/  FENCE.VIEW.ASYNC.S ;  /* 0x00000000000073c6 */ /* 0x002e660000000000 */
[----:B-1----:R-:W-:Y:S01]  /*26f0*/  VOTEU.ANY UP0, P0 ;  /* 0x00000000003f7886 */ /* 0x002fe20000000100 */
[----:B------:R-:W-:-:S04]  /*2700*/  VOTEU.ANY UP1, P0 ;  /* 0x00000000003f7886 */ /* 0x000fc80000020100 */
[----:B------:R-:W-:Y:S01]  /*2710*/  @UP0 UMOV UR6, UR24 ;  /* 0x0000001800060c82 */ /* 0x000fe20008000000 */
[----:B------:R-:W-:Y:S01]  /*2720*/  @UP0 UMOV UR7, UR25 ;  /* 0x0000001900070c82 */ /* 0x000fe20008000000 */
[----:B------:R-:W-:Y:S06]  /*2730*/  BAR.SYNC.DEFER_BLOCKING 0x0 ;  /* 0x0000000000007b1d */ /* 0x000fec0000010000 */
[----:B------:R1:W-:Y:S01]  /*2740*/  @UP1 UTMASTG.2D [UR8], [UR6] ;  /* 0x00000008060013b5 */ /* 0x0003e20008008000 */
[----:B------:R0:W-:Y:S01]  /*2750*/  UTMACMDFLUSH ;  /* 0x00000000000079b7 */ /* 0x0001e20000000000 */
[----:B------:R-:W-:-:S04]  /*2760*/  DEPBAR.LE SB0, 0x0 ;  /* 0x000080000000791a */ /* 0x000fc80000000000 */
[----:B------:R-:W-:Y:S06]  /*2770*/  BAR.SYNC.DEFER_BLOCKING 0x0 ;  /* 0x0000000000007b1d */ /* 0x000fec0000010000 */
[----:B-1----:R-:W-:Y:S05]  /*2780*/  EXIT ;  /* 0x000000000000794d */ /* 0x002fea0003800000 */
.L_x_48:
[----:B------:R-:W1:Y:S02]  /*2790*/  SYNCS.PHASECHK.TRANS64.TRYWAIT P0, [UR31+0xc000], R2 ;  /* 0x00c00002ff0075a7 */ /* 0x000e64000800015f */
[----:B-1----:R-:W-:Y:S05]  /*27a0*/  @!P0 BRA `(.L_x_48) ;  /* 0xfffffffc00f88947 */ /* 0x002fea000383ffff */
[----:B------:R-:W-:Y:S05]  /*27b0*/  BRA `(.L_x_50) ;  /* 0xfffffff400c07947 */ /* 0x000fea000383ffff */
.L_x_51:
[----:B------:R-:W-:-:S00]  /*27c0*/  BRA `(.L_x_51) ;  /* 0xfffffffc00fc7947 */ /* 0x000fc0000383ffff */
[----:B------:R-:W-:-:S00]  /*27d0*/  NOP ;  /* 0x0000000000007918 */ /* 0x000fc00000000000 */
        /* <DEDUP_REMOVED lines=10> */
.L_x_52:


//--------------------- .nv.shared.gluon_wgmma    --------------------------
	.section	.nv.shared.gluon_wgmma,"aw",@nobits
	.sectionflags	@""
	.align	16
	.zero		1024


//--------------------- .nv.shared.reserved.0     --------------------------
	.section	.nv.shared.reserved.0,"aw",@nobits
	.weak		__nv_reservedSMEM_offset_0_alias
	.size		__nv_reservedSMEM_offset_0_alias, 0, 0
	.other		__nv_reservedSMEM_offset_0_alias,@"STO_CUDA_RESERVED_SHARED STV_DEFAULT"
__nv_reservedSMEM_offset_0_alias:
	.zero		0


//--------------------- .nv.constant0.gluon_wgmma --------------------------
	.section	.nv.constant0.gluon_wgmma,"a",@progbits
	.sectionflags	@""
	.align	4
.nv.constant0.gluon_wgmma:
	.zero		608


//--------------------- SYMBOLS --------------------------

	.type		.nv.reservedSmem.offset0,@object
	.size		.nv.reservedSmem.offset0,0x4
